	.headerflags	@"EF_CUDA_TEXMODE_UNIFIED EF_CUDA_64BIT_ADDRESS EF_CUDA_ACCELERATORS EF_CUDA_SM90 EF_CUDA_VIRTUAL_SM(EF_CUDA_SM90)"
	.elftype	@"ET_EXEC"


//--------------------- .nv.info                  --------------------------
	.section	.nv.info,"",@"SHT_CUDA_INFO"
	.align	4


	//----- nvinfo : EIATTR_REGCOUNT
	.align		4
        /*0000*/ 	.byte	0x04, 0x2f
        /*0002*/ 	.short	(.L_1 - .L_0)
	.align		4
.L_0:
        /*0004*/ 	.word	index@(triton_mm)
        /*0008*/ 	.word	0x000000a8


	//----- nvinfo : EIATTR_MIN_STACK_SIZE
	.align		4
.L_1:
        /*000c*/ 	.byte	0x04, 0x12
        /*000e*/ 	.short	(.L_3 - .L_2)
	.align		4
.L_2:
        /*0010*/ 	.word	index@(triton_mm)
        /*0014*/ 	.word	0x00000000


	//----- nvinfo : EIATTR_FRAME_SIZE
	.align		4
.L_3:
        /*0018*/ 	.byte	0x04, 0x11
        /*001a*/ 	.short	(.L_5 - .L_4)
	.align		4
.L_4:
        /*001c*/ 	.word	index@(triton_mm)
        /*0020*/ 	.word	0x00000000


	//----- nvinfo : EIATTR_MIN_STACK_SIZE
	.align		4
.L_5:
        /*0024*/ 	.byte	0x04, 0x12
        /*0026*/ 	.short	(.L_7 - .L_6)
	.align		4
.L_6:
        /*0028*/ 	.word	index@(triton_mm)
        /*002c*/ 	.word	0x00000000
.L_7:


//--------------------- .nv.info.triton_mm        --------------------------
	.section	.nv.info.triton_mm,"",@"SHT_CUDA_INFO"
	.sectionflags	@""
	.align	4


	//----- nvinfo : EIATTR_CUDA_API_VERSION
	.align		4
        /*0000*/ 	.byte	0x04, 0x37
        /*0002*/ 	.short	(.L_9 - .L_8)
.L_8:
        /*0004*/ 	.word	0x0000007c


	//----- nvinfo : EIATTR_KPARAM_INFO
	.align		4
.L_9:
        /*0008*/ 	.byte	0x04, 0x17
        /*000a*/ 	.short	(.L_11 - .L_10)
.L_10:
        /*000c*/ 	.word	0x00000000
        /*0010*/ 	.short	0x0004
        /*0012*/ 	.short	0x0020
        /*0014*/ 	.byte	0x00, 0xf0, 0x11, 0x00


	//----- nvinfo : EIATTR_KPARAM_INFO
	.align		4
.L_11:
        /*0018*/ 	.byte	0x04, 0x17
        /*001a*/ 	.short	(.L_13 - .L_12)
.L_12:
        /*001c*/ 	.word	0x00000000
        /*0020*/ 	.short	0x0003
        /*0022*/ 	.short	0x0018
        /*0024*/ 	.byte	0x00, 0xf0, 0x21, 0x00


	//----- nvinfo : EIATTR_KPARAM_INFO
	.align		4
.L_13:
        /*0028*/ 	.byte	0x04, 0x17
        /*002a*/ 	.short	(.L_15 - .L_14)
.L_14:
        /*002c*/ 	.word	0x00000000
        /*0030*/ 	.short	0x0002
        /*0032*/ 	.short	0x0010
        /*0034*/ 	.byte	0x00, 0xf0, 0x21, 0x00


	//----- nvinfo : EIATTR_KPARAM_INFO
	.align		4
.L_15:
        /*0038*/ 	.byte	0x04, 0x17
        /*003a*/ 	.short	(.L_17 - .L_16)
.L_16:
        /*003c*/ 	.word	0x00000000
        /*0040*/ 	.short	0x0001
        /*0042*/ 	.short	0x0008
        /*0044*/ 	.byte	0x00, 0xf0, 0x21, 0x00


	//----- nvinfo : EIATTR_KPARAM_INFO
	.align		4
.L_17:
        /*0048*/ 	.byte	0x04, 0x17
        /*004a*/ 	.short	(.L_19 - .L_18)
.L_18:
        /*004c*/ 	.word	0x00000000
        /*0050*/ 	.short	0x0000
        /*0052*/ 	.short	0x0000
        /*0054*/ 	.byte	0x00, 0xf0, 0x21, 0x00


	//----- nvinfo : EIATTR_SPARSE_MMA_MASK
	.align		4
.L_19:
        /*0058*/ 	.byte	0x03, 0x50
        /*005a*/ 	.short	0x0000


	//----- nvinfo : EIATTR_MAXREG_COUNT
	.align		4
        /*005c*/ 	.byte	0x03, 0x1b
        /*005e*/ 	.short	0x00ff


	//----- nvinfo : EIATTR_COOP_GROUP_MASK_REGIDS
	.align		4
        /*0060*/ 	.byte	0x04, 0x29
        /*0062*/ 	.short	(.L_21 - .L_20)


	//   ....[0]....
.L_20:
        /*0064*/ 	.word	0xffffffff


	//----- nvinfo : EIATTR_COOP_GROUP_INSTR_OFFSETS
	.align		4
.L_21:
        /*0068*/ 	.byte	0x04, 0x28
        /*006a*/ 	.short	(.L_23 - .L_22)


	//   ....[0]....
.L_22:
        /*006c*/ 	.word	0x00002300


	//----- nvinfo : EIATTR_EXIT_INSTR_OFFSETS
	.align		4
.L_23:
        /*0070*/ 	.byte	0x04, 0x1c
        /*0072*/ 	.short	(.L_25 - .L_24)


	//   ....[0]....
.L_24:
        /*0074*/ 	.word	0x00000050


	//   ....[1]....
        /*0078*/ 	.word	0x000042e0


	//   ....[2]....
        /*007c*/ 	.word	0x00004300


	//----- nvinfo : EIATTR_MAX_THREADS
	.align		4
.L_25:
        /*0080*/ 	.byte	0x04, 0x05
        /*0082*/ 	.short	(.L_27 - .L_26)
.L_26:
        /*0084*/ 	.word	0x00000080
        /*0088*/ 	.word	0x00000001
        /*008c*/ 	.word	0x00000001


	//----- nvinfo : EIATTR_CBANK_PARAM_SIZE
	.align		4
.L_27:
        /*0090*/ 	.byte	0x03, 0x19
        /*0092*/ 	.short	0x0024


	//----- nvinfo : EIATTR_PARAM_CBANK
	.align		4
        /*0094*/ 	.byte	0x04, 0x0a
        /*0096*/ 	.short	(.L_29 - .L_28)
	.align		4
.L_28:
        /*0098*/ 	.word	index@(.nv.constant0.triton_mm)
        /*009c*/ 	.short	0x0210
        /*009e*/ 	.short	0x0024


	//----- nvinfo : EIATTR_SW_WAR
	.align		4
.L_29:
        /*00a0*/ 	.byte	0x04, 0x36
        /*00a2*/ 	.short	(.L_31 - .L_30)
.L_30:
        /*00a4*/ 	.word	0x00000008
.L_31:


//--------------------- .nv.callgraph             --------------------------
	.section	.nv.callgraph,"",@"SHT_CUDA_CALLGRAPH"
	.align	4
	.sectionentsize	8
	.align		4
        /*0000*/ 	.word	0x00000000
	.align		4
        /*0004*/ 	.word	0xffffffff
	.align		4
        /*0008*/ 	.word	0x00000000
	.align		4
        /*000c*/ 	.word	0xfffffffe
	.align		4
        /*0010*/ 	.word	0x00000000
	.align		4
        /*0014*/ 	.word	0xfffffffd
	.align		4
        /*0018*/ 	.word	0x00000000
	.align		4
        /*001c*/ 	.word	0xfffffffc


//--------------------- .text.triton_mm           --------------------------
	.section	.text.triton_mm,"ax",@progbits
	.sectionflags	@"SHF_BARRIERS=1"
	.align	128
        .global         triton_mm
        .type           triton_mm,@function
        .size           triton_mm,(.L_x_2 - triton_mm)
        .other          triton_mm,@"STO_CUDA_ENTRY STV_DEFAULT"
triton_mm:
.text.triton_mm:
[----:B------:R-:W1:Y:S02]  /*0000*/  LDC R1, c[0x0][0x28] ;  /* 0x00000a00ff017b82 */ /* 0x000e640000000800 */
[----:B------:R-:W2:Y:S01]  /*0010*/  LDC R7, c[0x0][0x230] ;  /* 0x00008c00ff077b82 */ /* 0x000ea20000000800 */
[----:B------:R-:W-:-:S04]  /*0020*/  IMAD.MOV.U32 R0, RZ, RZ, 0xc00 ;  /* 0x00000c00ff007424 */ /* 0x000fc800078e00ff */
[----:B--2---:R-:W-:-:S05]  /*0030*/  IMAD R0, R7, R0, 0xc00000 ;  /* 0x00c0000007007424 */ /* 0x004fca00078e0200 */
[----:B------:R-:W-:-:S13]  /*0040*/  ISETP.NE.AND P0, PT, R0, RZ, PT ;  /* 0x000000ff0000720c */ /* 0x000fda0003f05270 */
[----:B------:R-:W-:Y:S05]  /*0050*/  @!P0 EXIT ;  /* 0x000000000000894d */ /* 0x000fea0003800000 */
[----:B------:R-:W2:Y:S01]  /*0060*/  S2R R6, SR_CTAID.X ;  /* 0x0000000000067919 */ /* 0x000ea20000002500 */
[----:B------:R-:W-:Y:S01]  /*0070*/  VIADD R0, R7, 0x103f ;  /* 0x0000103f07007836 */ /* 0x000fe20000000000 */
[----:B------:R-:W3:Y:S01]  /*0080*/  S2UR UR4, SR_CgaCtaId ;  /* 0x00000000000479c3 */ /* 0x000ee20000008800 */
[----:B------:R-:W-:Y:S01]  /*0090*/  UMOV UR10, 0x400 ;  /* 0x00000400000a7882 */ /* 0x000fe20000000000 */
[----:B------:R-:W-:Y:S01]  /*00a0*/  ULDC.64 UR14, c[0x0][0x208] ;  /* 0x00008200000e7ab9 */ /* 0x000fe20000000a00 */
[----:B------:R-:W-:Y:S01]  /*00b0*/  IMAD.MOV.U32 R160, RZ, RZ, -0x80 ;  /* 0xffffff80ffa07424 */ /* 0x000fe200078e00ff */
[----:B------:R-:W-:Y:S01]  /*00c0*/  SHF.R.S32.HI R3, RZ, 0x1f, R0 ;  /* 0x0000001fff037819 */ /* 0x000fe20000011400 */
[----:B------:R-:W-:Y:S01]  /*00d0*/  UMOV UR12, 0x2 ;  /* 0x00000002000c7882 */ /* 0x000fe20000000000 */
[----:B------:R-:W-:Y:S01]  /*00e0*/  UMOV UR11, 0xffffffff ;  /* 0xffffffff000b7882 */ /* 0x000fe20000000000 */
[----:B------:R-:W-:Y:S01]  /*00f0*/  UMOV UR6, URZ ;  /* 0x0000003f00067c82 */ /* 0x000fe20008000000 */
[----:B------:R-:W-:Y:S01]  /*0100*/  LEA.HI R3, R3, R0, RZ, 0x6 ;  /* 0x0000000003037211 */ /* 0x000fe200078f30ff */
[----:B------:R-:W-:Y:S01]  /*0110*/  UMOV UR7, URZ ;  /* 0x0000003f00077c82 */ /* 0x000fe20008000000 */
[----:B---3--:R-:W-:-:S04]  /*0120*/  UPRMT UR10, UR4, 0x654, UR10 ;  /* 0x00000654040a7896 */ /* 0x008fc8000800000a */
[----:B------:R-:W-:Y:S01]  /*0130*/  UIADD3 UR13, UR10, 0x10000, URZ ;  /* 0x000100000a0d7890 */ /* 0x000fe2000fffe03f */
[C---:B--2---:R-:W-:Y:S01]  /*0140*/  IMAD.HI R2, R6.reuse, 0x2aaaaaab, RZ ;  /* 0x2aaaaaab06027827 */ /* 0x044fe200078e02ff */
[----:B------:R-:W-:Y:S02]  /*0150*/  IABS R25, R6 ;  /* 0x0000000600197213 */ /* 0x000fe40000000000 */
[----:B------:R-:W-:Y:S02]  /*0160*/  ISETP.GE.AND P2, PT, R6, RZ, PT ;  /* 0x000000ff0600720c */ /* 0x000fe40003f46270 */
[----:B------:R-:W-:-:S04]  /*0170*/  SHF.R.U32.HI R5, RZ, 0x1f, R2 ;  /* 0x0000001fff057819 */ /* 0x000fc80000011602 */
[----:B------:R-:W-:-:S05]  /*0180*/  LEA.HI.SX32 R5, R2, R5, 0x1b ;  /* 0x0000000502057211 */ /* 0x000fca00078fdaff */
[C---:B------:R-:W-:Y:S02]  /*0190*/  IMAD.SHL.U32 R28, R5.reuse, 0x8, RZ ;  /* 0x00000008051c7824 */ /* 0x040fe400078e00ff */
[----:B------:R-:W-:-:S03]  /*01a0*/  IMAD R4, R5, -0xc0, R6 ;  /* 0xffffff4005047824 */ /* 0x000fc600078e0206 */
[----:B------:R-:W-:-:S04]  /*01b0*/  LEA.HI.SX32 R3, R3, -R28, 0x1a ;  /* 0x8000001c03037211 */ /* 0x000fc800078fd2ff */
[----:B------:R-:W-:-:S04]  /*01c0*/  VIMNMX R19, R3, 0x8, PT ;  /* 0x0000000803137848 */ /* 0x000fc80003fe0100 */
[-C--:B------:R-:W-:Y:S02]  /*01d0*/  IABS R8, R19.reuse ;  /* 0x0000001300087213 */ /* 0x080fe40000000000 */
[-C--:B------:R-:W-:Y:S02]  /*01e0*/  IABS R10, R19.reuse ;  /* 0x00000013000a7213 */ /* 0x080fe40000000000 */
[----:B------:R-:W2:Y:S03]  /*01f0*/  I2F.RP R0, R8 ;  /* 0x0000000800007306 */ /* 0x000ea60000209400 */
[----:B------:R-:W-:Y:S01]  /*0200*/  IMAD.MOV R5, RZ, RZ, -R10 ;  /* 0x000000ffff057224 */ /* 0x000fe200078e0a0a */
[----:B------:R-:W-:Y:S02]  /*0210*/  IABS R10, R4 ;  /* 0x00000004000a7213 */ /* 0x000fe40000000000 */
[----:B------:R-:W-:-:S04]  /*0220*/  LOP3.LUT R4, R4, R19, RZ, 0x3c, !PT ;  /* 0x0000001304047212 */ /* 0x000fc800078e3cff */
[----:B------:R-:W-:Y:S01]  /*0230*/  ISETP.GE.AND P4, PT, R4, RZ, PT ;  /* 0x000000ff0400720c */ /* 0x000fe20003f86270 */
[----:B--2---:R-:W2:Y:S02]  /*0240*/  MUFU.RCP R0, R0 ;  /* 0x0000000000007308 */ /* 0x004ea40000001000 */
[----:B--2---:R-:W-:Y:S02]  /*0250*/  VIADD R2, R0, 0xffffffe ;  /* 0x0ffffffe00027836 */ /* 0x004fe40000000000 */
[----:B------:R-:W2:Y:S04]  /*0260*/  S2R R0, SR_TID.X ;  /* 0x0000000000007919 */ /* 0x000ea80000002100 */
[----:B------:R3:W4:Y:S02]  /*0270*/  F2I.FTZ.U32.TRUNC.NTZ R3, R2 ;  /* 0x0000000200037305 */ /* 0x000724000021f000 */
[----:B---3--:R-:W-:-:S02]  /*0280*/  IMAD.MOV.U32 R2, RZ, RZ, RZ ;  /* 0x000000ffff027224 */ /* 0x008fc400078e00ff */
[----:B----4-:R-:W-:-:S04]  /*0290*/  IMAD.MOV R9, RZ, RZ, -R3 ;  /* 0x000000ffff097224 */ /* 0x010fc800078e0a03 */
[----:B------:R-:W-:-:S04]  /*02a0*/  IMAD R9, R9, R8, RZ ;  /* 0x0000000809097224 */ /* 0x000fc800078e02ff */
[----:B------:R-:W-:-:S06]  /*02b0*/  IMAD.HI.U32 R3, R3, R9, R2 ;  /* 0x0000000903037227 */ /* 0x000fcc00078e0002 */
[----:B------:R-:W-:Y:S01]  /*02c0*/  IMAD.HI.U32 R2, R3, R25, RZ ;  /* 0x0000001903027227 */ /* 0x000fe200078e00ff */
[----:B--2---:R-:W-:-:S03]  /*02d0*/  SHF.R.U32.HI R29, RZ, 0x4, R0 ;  /* 0x00000004ff1d7819 */ /* 0x004fc60000011600 */
[----:B------:R-:W-:Y:S01]  /*02e0*/  IMAD.HI.U32 R18, R3, R10, RZ ;  /* 0x0000000a03127227 */ /* 0x000fe200078e00ff */
[----:B------:R-:W-:-:S03]  /*02f0*/  SGXT.U32 R29, R29, 0x3 ;  /* 0x000000031d1d781a */ /* 0x000fc60000000000 */
[-C--:B------:R-:W-:Y:S01]  /*0300*/  IMAD R25, R2, R5.reuse, R25 ;  /* 0x0000000502197224 */ /* 0x080fe200078e0219 */
[C---:B------:R-:W-:Y:S01]  /*0310*/  LOP3.LUT R9, R29.reuse, 0x30, RZ, 0xfc, !PT ;  /* 0x000000301d097812 */ /* 0x040fe200078efcff */
[----:B------:R-:W-:Y:S01]  /*0320*/  IMAD R5, R18, R5, R10 ;  /* 0x0000000512057224 */ /* 0x000fe200078e020a */
[----:B------:R-:W-:Y:S01]  /*0330*/  LOP3.LUT R10, R29, 0x38, RZ, 0xfc, !PT ;  /* 0x000000381d0a7812 */ /* 0x000fe200078efcff */
[----:B------:R-:W-:Y:S01]  /*0340*/  VIADD R2, R7, 0x1000 ;  /* 0x0000100007027836 */ /* 0x000fe20000000000 */
[----:B------:R-:W-:Y:S01]  /*0350*/  ISETP.GT.U32.AND P0, PT, R8, R25, PT ;  /* 0x000000190800720c */ /* 0x000fe20003f04070 */
[----:B------:R-:W-:Y:S01]  /*0360*/  IMAD.SHL.U32 R3, R0, 0x8, RZ ;  /* 0x0000000800037824 */ /* 0x000fe200078e00ff */
[----:B------:R-:W-:Y:S02]  /*0370*/  ISETP.GT.U32.AND P3, PT, R8, R5, PT ;  /* 0x000000050800720c */ /* 0x000fe40003f64070 */
[----:B------:R-:W-:Y:S02]  /*0380*/  IABS R24, R2 ;  /* 0x0000000200187213 */ /* 0x000fe40000000000 */
[----:B------:R-:W-:-:S02]  /*0390*/  SHF.R.U32.HI R7, RZ, 0x4, R0 ;  /* 0x00000004ff077819 */ /* 0x000fc40000011600 */
[----:B------:R-:W2:Y:S01]  /*03a0*/  I2F.RP R16, R24 ;  /* 0x0000001800107306 */ /* 0x000ea20000209400 */
[----:B------:R-:W-:Y:S02]  /*03b0*/  LOP3.LUT R4, R3, 0x40, RZ, 0xc0, !PT ;  /* 0x0000004003047812 */ /* 0x000fe400078ec0ff */
[----:B------:R-:W-:Y:S02]  /*03c0*/  LOP3.LUT R7, R7, R0, RZ, 0x3c, !PT ;  /* 0x0000000007077212 */ /* 0x000fe400078e3cff */
[--C-:B------:R-:W-:Y:S01]  /*03d0*/  @!P0 IMAD.IADD R25, R25, 0x1, -R8.reuse ;  /* 0x0000000119198824 */ /* 0x100fe200078e0a08 */
[----:B------:R-:W-:Y:S01]  /*03e0*/  LOP3.LUT R15, R29, 0x60, RZ, 0xfc, !PT ;  /* 0x000000601d0f7812 */ /* 0x000fe200078efcff */
[----:B------:R-:W-:Y:S01]  /*03f0*/  @!P3 IMAD.IADD R5, R5, 0x1, -R8 ;  /* 0x000000010505b824 */ /* 0x000fe200078e0a08 */
[----:B------:R-:W-:Y:S01]  /*0400*/  LOP3.LUT R6, R29, 0x18, RZ, 0xfc, !PT ;  /* 0x000000181d067812 */ /* 0x000fe200078efcff */
[----:B------:R-:W-:Y:S01]  /*0410*/  IMAD.SHL.U32 R17, R7, 0x8, RZ ;  /* 0x0000000807117824 */ /* 0x000fe200078e00ff */
[----:B------:R-:W-:Y:S01]  /*0420*/  ISETP.GT.U32.AND P1, PT, R8, R25, PT ;  /* 0x000000190800720c */ /* 0x000fe20003f24070 */
[----:B------:R-:W-:Y:S01]  /*0430*/  @!P3 VIADD R18, R18, 0x1 ;  /* 0x000000011212b836 */ /* 0x000fe20000000000 */
[----:B------:R-:W-:Y:S01]  /*0440*/  ISETP.GE.U32.AND P0, PT, R5, R8, PT ;  /* 0x000000080500720c */ /* 0x000fe20003f06070 */
[C---:B------:R-:W-:Y:S01]  /*0450*/  IMAD.SHL.U32 R33, R4.reuse, 0x80, RZ ;  /* 0x0000008004217824 */ /* 0x040fe200078e00ff */
[----:B------:R-:W-:Y:S01]  /*0460*/  LOP3.LUT R22, R17, 0x38, RZ, 0xc0, !PT ;  /* 0x0000003811167812 */ /* 0x000fe200078ec0ff */
[----:B--2---:R2:W3:Y:S01]  /*0470*/  MUFU.RCP R21, R16 ;  /* 0x0000001000157308 */ /* 0x0044e20000001000 */
[C---:B------:R-:W-:Y:S01]  /*0480*/  LOP3.LUT R5, R29.reuse, 0x10, RZ, 0xfc, !PT ;  /* 0x000000101d057812 */ /* 0x040fe200078efcff */
[----:B------:R-:W-:Y:S01]  /*0490*/  IMAD.SHL.U32 R89, R4, 0x40, RZ ;  /* 0x0000004004597824 */ /* 0x000fe200078e00ff */
[----:B------:R-:W-:Y:S01]  /*04a0*/  LOP3.LUT R12, R29, 0x48, RZ, 0xfc, !PT ;  /* 0x000000481d0c7812 */ /* 0x000fe200078efcff */
[--C-:B------:R-:W-:Y:S01]  /*04b0*/  IMAD R90, R9, 0x40, R22.reuse ;  /* 0x00000040095a7824 */ /* 0x100fe200078e0216 */
[----:B------:R-:W-:Y:S01]  /*04c0*/  LOP3.LUT R14, R29, 0x58, RZ, 0xfc, !PT ;  /* 0x000000581d0e7812 */ /* 0x000fe200078efcff */
[--C-:B------:R-:W-:Y:S01]  /*04d0*/  IMAD R30, R5, 0x40, R22.reuse ;  /* 0x00000040051e7824 */ /* 0x100fe200078e0216 */
[C---:B------:R-:W-:Y:S01]  /*04e0*/  LOP3.LUT R4, R29.reuse, 0x8, RZ, 0xfc, !PT ;  /* 0x000000081d047812 */ /* 0x040fe200078efcff */
[--C-:B------:R-:W-:Y:S01]  /*04f0*/  IMAD R38, R10, 0x40, R22.reuse ;  /* 0x000000400a267824 */ /* 0x100fe200078e0216 */
[----:B--2---:R-:W-:Y:S01]  /*0500*/  LOP3.LUT R16, R29, 0x68, RZ, 0xfc, !PT ;  /* 0x000000681d107812 */ /* 0x004fe200078efcff */
[----:B------:R-:W-:Y:S01]  /*0510*/  @P0 VIADD R18, R18, 0x1 ;  /* 0x0000000112120836 */ /* 0x000fe20000000000 */
[----:B------:R-:W-:Y:S01]  /*0520*/  ISETP.NE.AND P0, PT, R19, RZ, PT ;  /* 0x000000ff1300720c */ /* 0x000fe20003f05270 */
[--C-:B------:R-:W-:Y:S01]  /*0530*/  IMAD R10, R15, 0x40, R22.reuse ;  /* 0x000000400f0a7824 */ /* 0x100fe200078e0216 */
[----:B------:R-:W-:Y:S01]  /*0540*/  LOP3.LUT R15, R30, R89, RZ, 0xfc, !PT ;  /* 0x000000591e0f7212 */ /* 0x000fe200078efcff */
[----:B------:R-:W-:Y:S01]  /*0550*/  IMAD R16, R16, 0x40, R22 ;  /* 0x0000004010107824 */ /* 0x000fe200078e0216 */
[C---:B------:R-:W-:Y:S01]  /*0560*/  LOP3.LUT R13, R29.reuse, 0x50, RZ, 0xfc, !PT ;  /* 0x000000501d0d7812 */ /* 0x040fe200078efcff */
[----:B------:R-:W-:Y:S01]  /*0570*/  IMAD.MOV.U32 R23, RZ, RZ, R18 ;  /* 0x000000ffff177224 */ /* 0x000fe200078e0012 */
[----:B------:R-:W-:Y:S01]  /*0580*/  LOP3.LUT R7, R29, 0x20, RZ, 0xfc, !PT ;  /* 0x000000201d077812 */ /* 0x000fe200078efcff */
[----:B---3--:R-:W-:Y:S01]  /*0590*/  VIADD R21, R21, 0xffffffe ;  /* 0x0ffffffe15157836 */ /* 0x008fe20000000000 */
[-C--:B------:R-:W-:Y:S01]  /*05a0*/  LOP3.LUT R9, R16, R33.reuse, RZ, 0xfc, !PT ;  /* 0x0000002110097212 */ /* 0x080fe200078efcff */
[----:B------:R-:W-:Y:S01]  /*05b0*/  @!P4 IMAD.MOV R23, RZ, RZ, -R23 ;  /* 0x000000ffff17c224 */ /* 0x000fe200078e0a17 */
[----:B------:R-:W-:Y:S01]  /*05c0*/  LOP3.LUT R16, R30, R33, RZ, 0xfc, !PT ;  /* 0x000000211e107212 */ /* 0x000fe200078efcff */
[----:B------:R-:W-:Y:S01]  /*05d0*/  @!P1 IMAD.IADD R25, R25, 0x1, -R8 ;  /* 0x0000000119199824 */ /* 0x000fe200078e0a08 */
[----:B------:R-:W-:Y:S01]  /*05e0*/  LOP3.LUT R30, RZ, R19, RZ, 0x33, !PT ;  /* 0x00000013ff1e7212 */ /* 0x000fe200078e33ff */
[----:B------:R-:W2:Y:S01]  /*05f0*/  F2I.FTZ.U32.TRUNC.NTZ R27, R21 ;  /* 0x00000015001b7305 */ /* 0x000ea2000021f000 */
[C---:B------:R-:W-:Y:S01]  /*0600*/  LOP3.LUT R8, R29.reuse, 0x28, RZ, 0xfc, !PT ;  /* 0x000000281d087812 */ /* 0x040fe200078efcff */
[----:B------:R-:W-:Y:S01]  /*0610*/  @!P2 IMAD.MOV R25, RZ, RZ, -R25 ;  /* 0x000000ffff19a224 */ /* 0x000fe200078e0a19 */
[----:B------:R-:W-:Y:S01]  /*0620*/  SEL R88, R30, R23, !P0 ;  /* 0x000000171e587207 */ /* 0x000fe20004000000 */
[--C-:B------:R-:W-:Y:S01]  /*0630*/  IMAD R32, R6, 0x40, R22.reuse ;  /* 0x0000004006207824 */ /* 0x100fe200078e0216 */
[C---:B------:R-:W-:Y:S01]  /*0640*/  LOP3.LUT R11, R29.reuse, 0x40, RZ, 0xfc, !PT ;  /* 0x000000401d0b7812 */ /* 0x040fe200078efcff */
[--C-:B------:R-:W-:Y:S01]  /*0650*/  IMAD R36, R8, 0x40, R22.reuse ;  /* 0x0000004008247824 */ /* 0x100fe200078e0216 */
[----:B------:R-:W-:Y:S01]  /*0660*/  SEL R25, R30, R25, !P0 ;  /* 0x000000191e197207 */ /* 0x000fe20004000000 */
[----:B------:R-:W-:Y:S01]  /*0670*/  IMAD.SHL.U32 R88, R88, 0x80, RZ ;  /* 0x0000008058587824 */ /* 0x000fe200078e00ff */
[C---:B------:R-:W-:Y:S01]  /*0680*/  LOP3.LUT R17, R29.reuse, 0x70, RZ, 0xfc, !PT ;  /* 0x000000701d117812 */ /* 0x040fe200078efcff */
[--C-:B------:R-:W-:Y:S01]  /*0690*/  IMAD R6, R12, 0x40, R22.reuse ;  /* 0x000000400c067824 */ /* 0x100fe200078e0216 */
[----:B------:R-:W-:Y:S01]  /*06a0*/  LOP3.LUT R20, R29, 0x78, RZ, 0xfc, !PT ;  /* 0x000000781d147812 */ /* 0x000fe200078efcff */
[--C-:B------:R-:W-:Y:S01]  /*06b0*/  IMAD R14, R14, 0x40, R22.reuse ;  /* 0x000000400e0e7824 */ /* 0x100fe200078e0216 */
[----:B------:R-:W-:Y:S01]  /*06c0*/  LOP3.LUT R41, R88, R29, RZ, 0xfc, !PT ;  /* 0x0000001d58297212 */ /* 0x000fe200078efcff */
[--C-:B------:R-:W-:Y:S01]  /*06d0*/  IMAD R26, R4, 0x40, R22.reuse ;  /* 0x00000040041a7824 */ /* 0x100fe200078e0216 */
[----:B------:R-:W-:Y:S01]  /*06e0*/  LOP3.LUT R43, R88, 0x8, R29, 0xfe, !PT ;  /* 0x00000008582b7812 */ /* 0x000fe200078efe1d */
[----:B------:R-:W-:Y:S01]  /*06f0*/  IMAD R8, R13, 0x40, R22 ;  /* 0x000000400d087824 */ /* 0x000fe200078e0216 */
[----:B------:R-:W-:Y:S01]  /*0700*/  LOP3.LUT R47, R88, 0x18, R29, 0xfe, !PT ;  /* 0x00000018582f7812 */ /* 0x000fe200078efe1d */
[----:B------:R-:W-:Y:S01]  /*0710*/  IMAD.HI R31, R41, 0x2aaaaaab, RZ ;  /* 0x2aaaaaab291f7827 */ /* 0x000fe200078e02ff */
[----:B------:R-:W-:-:S02]  /*0720*/  LOP3.LUT R49, R88, 0x20, R29, 0xfe, !PT ;  /* 0x0000002058317812 */ /* 0x000fc400078efe1d */
[-C--:B------:R-:W-:Y:S01]  /*0730*/  LOP3.LUT R5, R6, R33.reuse, RZ, 0xfc, !PT ;  /* 0x0000002106057212 */ /* 0x080fe200078efcff */
[----:B------:R-:W-:Y:S01]  /*0740*/  IMAD.IADD R107, R28, 0x1, R25 ;  /* 0x000000011c6b7824 */ /* 0x000fe200078e0219 */
[----:B------:R-:W-:Y:S01]  /*0750*/  SHF.R.U32.HI R30, RZ, 0x1f, R31 ;  /* 0x0000001fff1e7819 */ /* 0x000fe2000001161f */
[--C-:B------:R-:W-:Y:S01]  /*0760*/  IMAD R12, R29, 0x40, R22.reuse ;  /* 0x000000401d0c7824 */ /* 0x100fe200078e0216 */
[----:B------:R-:W-:Y:S01]  /*0770*/  LOP3.LUT R6, R8, R33, RZ, 0xfc, !PT ;  /* 0x0000002108067212 */ /* 0x000fe200078efcff */
[----:B------:R-:W-:Y:S01]  /*0780*/  IMAD.HI R25, R43, 0x2aaaaaab, RZ ;  /* 0x2aaaaaab2b197827 */ /* 0x000fe200078e02ff */
[----:B------:R-:W-:Y:S02]  /*0790*/  LEA.HI R30, R31, R30, RZ, 0x17 ;  /* 0x0000001e1f1e7211 */ /* 0x000fe400078fb8ff */
[----:B------:R-:W-:Y:S01]  /*07a0*/  LOP3.LUT R13, R26, R89, RZ, 0xfc, !PT ;  /* 0x000000591a0d7212 */ /* 0x000fe200078efcff */
[--C-:B------:R-:W-:Y:S01]  /*07b0*/  IMAD R34, R7, 0x40, R22.reuse ;  /* 0x0000004007227824 */ /* 0x100fe200078e0216 */
[-C--:B------:R-:W-:Y:S01]  /*07c0*/  LOP3.LUT R7, R14, R33.reuse, RZ, 0xfc, !PT ;  /* 0x000000210e077212 */ /* 0x080fe200078efcff */
[--C-:B------:R-:W-:Y:S01]  /*07d0*/  IMAD R4, R11, 0x40, R22.reuse ;  /* 0x000000400b047824 */ /* 0x100fe200078e0216 */
[-C--:B------:R-:W-:Y:S01]  /*07e0*/  LOP3.LUT R14, R26, R33.reuse, RZ, 0xfc, !PT ;  /* 0x000000211a0e7212 */ /* 0x080fe200078efcff */
[--C-:B------:R-:W-:Y:S01]  /*07f0*/  IMAD R40, R17, 0x40, R22.reuse ;  /* 0x0000004011287824 */ /* 0x100fe200078e0216 */
[----:B------:R-:W-:Y:S01]  /*0800*/  LOP3.LUT R8, R10, R33, RZ, 0xfc, !PT ;  /* 0x000000210a087212 */ /* 0x000fe200078efcff */
[----:B------:R-:W-:Y:S01]  /*0810*/  IMAD R92, R20, 0x40, R22 ;  /* 0x00000040145c7824 */ /* 0x000fe200078e0216 */
[-C--:B------:R-:W-:Y:S01]  /*0820*/  LOP3.LUT R11, R12, R89.reuse, RZ, 0xfc, !PT ;  /* 0x000000590c0b7212 */ /* 0x080fe200078efcff */
[----:B--2---:R-:W-:Y:S01]  /*0830*/  IMAD.MOV R35, RZ, RZ, -R27 ;  /* 0x000000ffff237224 */ /* 0x004fe200078e0a1b */
[----:B------:R-:W-:Y:S01]  /*0840*/  LOP3.LUT R23, R90, R89, RZ, 0xfc, !PT ;  /* 0x000000595a177212 */ /* 0x000fe200078efcff */
[----:B------:R-:W-:Y:S01]  /*0850*/  IMAD.HI R31, R47, 0x2aaaaaab, RZ ;  /* 0x2aaaaaab2f1f7827 */ /* 0x000fe200078e02ff */
[----:B------:R-:W-:-:S02]  /*0860*/  LOP3.LUT R45, R88, 0x10, R29, 0xfe, !PT ;  /* 0x00000010582d7812 */ /* 0x000fc400078efe1d */
[----:B------:R-:W-:Y:S01]  /*0870*/  SHF.R.U32.HI R28, RZ, 0x1f, R25 ;  /* 0x0000001fff1c7819 */ /* 0x000fe20000011619 */
[----:B------:R-:W-:Y:S01]  /*0880*/  IMAD R35, R35, R24, RZ ;  /* 0x0000001823237224 */ /* 0x000fe200078e02ff */
[----:B------:R-:W-:Y:S01]  /*0890*/  LOP3.LUT R57, R88, 0x30, R29, 0xfe, !PT ;  /* 0x0000003058397812 */ /* 0x000fe200078efe1d */
[----:B------:R-:W-:Y:S01]  /*08a0*/  IMAD.MOV.U32 R26, RZ, RZ, RZ ;  /* 0x000000ffff1a7224 */ /* 0x000fe200078e00ff */
[-C--:B------:R-:W-:Y:S01]  /*08b0*/  LOP3.LUT R4, R4, R33.reuse, RZ, 0xfc, !PT ;  /* 0x0000002104047212 */ /* 0x080fe200078efcff */
[----:B------:R-:W-:Y:S01]  /*08c0*/  IMAD.SHL.U32 R107, R107, 0x40, RZ ;  /* 0x000000406b6b7824 */ /* 0x000fe200078e00ff */
[----:B------:R-:W-:Y:S01]  /*08d0*/  LOP3.LUT R10, R40, R33, RZ, 0xfc, !PT ;  /* 0x00000021280a7212 */ /* 0x000fe200078efcff */
[----:B------:R-:W-:Y:S01]  /*08e0*/  IMAD.HI.U32 R26, R27, R35, R26 ;  /* 0x000000231b1a7227 */ /* 0x000fe200078e001a */
[-C--:B------:R-:W-:Y:S02]  /*08f0*/  LOP3.LUT R12, R12, R33.reuse, RZ, 0xfc, !PT ;  /* 0x000000210c0c7212 */ /* 0x080fe400078efcff */
[----:B------:R-:W-:Y:S01]  /*0900*/  LOP3.LUT R18, R32, R33, RZ, 0xfc, !PT ;  /* 0x0000002120127212 */ /* 0x000fe200078efcff */
[----:B------:R-:W-:Y:S01]  /*0910*/  IMAD.HI R27, R45, 0x2aaaaaab, RZ ;  /* 0x2aaaaaab2d1b7827 */ /* 0x000fe200078e02ff */
[----:B------:R-:W-:-:S02]  /*0920*/  LOP3.LUT R19, R34, R89, RZ, 0xfc, !PT ;  /* 0x0000005922137212 */ /* 0x000fc400078efcff */
[-C--:B------:R-:W-:Y:S01]  /*0930*/  LOP3.LUT R20, R34, R33.reuse, RZ, 0xfc, !PT ;  /* 0x0000002122147212 */ /* 0x080fe200078efcff */
[----:B------:R-:W-:Y:S01]  /*0940*/  IMAD R41, R30, -0xc00, R41 ;  /* 0xfffff4001e297824 */ /* 0x000fe200078e0229 */
[-C--:B------:R-:W-:Y:S02]  /*0950*/  LOP3.LUT R22, R36, R33.reuse, RZ, 0xfc, !PT ;  /* 0x0000002124167212 */ /* 0x080fe400078efcff */
[-C--:B------:R-:W-:Y:S02]  /*0960*/  LOP3.LUT R90, R90, R33.reuse, RZ, 0xfc, !PT ;  /* 0x000000215a5a7212 */ /* 0x080fe400078efcff */
[-C--:B------:R-:W-:Y:S02]  /*0970*/  LOP3.LUT R91, R38, R33.reuse, RZ, 0xfc, !PT ;  /* 0x00000021265b7212 */ /* 0x080fe400078efcff */
[----:B------:R-:W-:Y:S01]  /*0980*/  LOP3.LUT R92, R92, R33, RZ, 0xfc, !PT ;  /* 0x000000215c5c7212 */ /* 0x000fe200078efcff */
[----:B------:R-:W-:Y:S01]  /*0990*/  IMAD.HI R33, R49, 0x2aaaaaab, RZ ;  /* 0x2aaaaaab31217827 */ /* 0x000fe200078e02ff */
[----:B------:R-:W-:-:S02]  /*09a0*/  SHF.R.U32.HI R34, RZ, 0x1f, R31 ;  /* 0x0000001fff227819 */ /* 0x000fc4000001161f */
[----:B------:R-:W-:Y:S02]  /*09b0*/  LOP3.LUT R73, R88, 0x40, R29, 0xfe, !PT ;  /* 0x0000004058497812 */ /* 0x000fe400078efe1d */
[----:B------:R-:W-:Y:S01]  /*09c0*/  LEA.HI R28, R25, R28, RZ, 0x17 ;  /* 0x0000001c191c7211 */ /* 0x000fe200078fb8ff */
[----:B------:R-:W-:Y:S01]  /*09d0*/  IMAD.HI R25, R57, 0x2aaaaaab, RZ ;  /* 0x2aaaaaab39197827 */ /* 0x000fe200078e02ff */
[-C--:B------:R-:W-:Y:S02]  /*09e0*/  LOP3.LUT R21, R36, R89.reuse, RZ, 0xfc, !PT ;  /* 0x0000005924157212 */ /* 0x080fe400078efcff */
[----:B------:R-:W-:Y:S01]  /*09f0*/  LEA.HI R34, R31, R34, RZ, 0x17 ;  /* 0x000000221f227211 */ /* 0x000fe200078fb8ff */
[----:B------:R-:W-:Y:S01]  /*0a00*/  IMAD.HI R31, R73, 0x2aaaaaab, RZ ;  /* 0x2aaaaaab491f7827 */ /* 0x000fe200078e02ff */
[----:B------:R-:W-:Y:S02]  /*0a10*/  SHF.R.U32.HI R36, RZ, 0x1f, R33 ;  /* 0x0000001fff247819 */ /* 0x000fe40000011621 */
[----:B------:R-:W-:Y:S01]  /*0a20*/  LOP3.LUT R75, R88, 0x48, R29, 0xfe, !PT ;  /* 0x00000048584b7812 */ /* 0x000fe200078efe1d */
[----:B------:R-:W-:Y:S01]  /*0a30*/  IMAD R43, R28, -0xc00, R43 ;  /* 0xfffff4001c2b7824 */ /* 0x000fe200078e022b */
[----:B------:R-:W-:Y:S01]  /*0a40*/  LOP3.LUT R17, R32, R89, RZ, 0xfc, !PT ;  /* 0x0000005920117212 */ /* 0x000fe200078efcff */
[----:B------:R-:W-:Y:S01]  /*0a50*/  IMAD R47, R34, -0xc00, R47 ;  /* 0xfffff400222f7824 */ /* 0x000fe200078e022f */
[----:B------:R-:W-:-:S02]  /*0a60*/  SHF.R.U32.HI R32, RZ, 0x1f, R27 ;  /* 0x0000001fff207819 */ /* 0x000fc4000001161b */
[----:B------:R-:W-:Y:S02]  /*0a70*/  LOP3.LUT R71, R88, 0x38, R29, 0xfe, !PT ;  /* 0x0000003858477812 */ /* 0x000fe400078efe1d */
[----:B------:R-:W-:Y:S02]  /*0a80*/  SHF.R.U32.HI R40, RZ, 0x1f, R25 ;  /* 0x0000001fff287819 */ /* 0x000fe40000011619 */
[----:B------:R-:W-:Y:S02]  /*0a90*/  LOP3.LUT R79, R88, 0x58, R29, 0xfe, !PT ;  /* 0x00000058584f7812 */ /* 0x000fe400078efe1d */
[----:B------:R-:W-:Y:S01]  /*0aa0*/  LEA.HI R36, R33, R36, RZ, 0x17 ;  /* 0x0000002421247211 */ /* 0x000fe200078fb8ff */
[----:B------:R-:W-:Y:S01]  /*0ab0*/  IMAD.HI R33, R75, 0x2aaaaaab, RZ ;  /* 0x2aaaaaab4b217827 */ /* 0x000fe200078e02ff */
[----:B------:R-:W-:Y:S02]  /*0ac0*/  LOP3.LUT R83, R88, 0x68, R29, 0xfe, !PT ;  /* 0x0000006858537812 */ /* 0x000fe400078efe1d */
[----:B------:R-:W-:Y:S01]  /*0ad0*/  LOP3.LUT R51, R88, 0x28, R29, 0xfe, !PT ;  /* 0x0000002858337812 */ /* 0x000fe200078efe1d */
[----:B------:R-:W-:Y:S01]  /*0ae0*/  IMAD R49, R36, -0xc00, R49 ;  /* 0xfffff40024317824 */ /* 0x000fe200078e0231 */
[----:B------:R-:W-:-:S02]  /*0af0*/  SHF.R.U32.HI R44, RZ, 0x1f, R31 ;  /* 0x0000001fff2c7819 */ /* 0x000fc4000001161f */
[----:B------:R-:W-:Y:S01]  /*0b00*/  LOP3.LUT R85, R88, 0x70, R29, 0xfe, !PT ;  /* 0x0000007058557812 */ /* 0x000fe200078efe1d */
[----:B------:R-:W-:Y:S01]  /*0b10*/  IMAD.HI R35, R51, 0x2aaaaaab, RZ ;  /* 0x2aaaaaab33237827 */ /* 0x000fe200078e02ff */
[----:B------:R-:W-:Y:S02]  /*0b20*/  LEA.HI R32, R27, R32, RZ, 0x17 ;  /* 0x000000201b207211 */ /* 0x000fe400078fb8ff */
[----:B------:R-:W-:Y:S01]  /*0b30*/  LEA.HI R40, R25, R40, RZ, 0x17 ;  /* 0x0000002819287211 */ /* 0x000fe200078fb8ff */
[----:B------:R-:W-:Y:S01]  /*0b40*/  IMAD.HI R27, R71, 0x2aaaaaab, RZ ;  /* 0x2aaaaaab471b7827 */ /* 0x000fe200078e02ff */
[----:B------:R-:W-:Y:S02]  /*0b50*/  LOP3.LUT R93, R107, R29, RZ, 0xfc, !PT ;  /* 0x0000001d6b5d7212 */ /* 0x000fe400078efcff */
[----:B------:R-:W-:Y:S01]  /*0b60*/  LOP3.LUT R95, R107, 0x8, R29, 0xfe, !PT ;  /* 0x000000086b5f7812 */ /* 0x000fe200078efe1d */
[----:B------:R-:W-:Y:S01]  /*0b70*/  IMAD.HI R25, R79, 0x2aaaaaab, RZ ;  /* 0x2aaaaaab4f197827 */ /* 0x000fe200078e02ff */
[----:B------:R-:W-:-:S02]  /*0b80*/  LOP3.LUT R97, R107, 0x10, R29, 0xfe, !PT ;  /* 0x000000106b617812 */ /* 0x000fc400078efe1d */
[----:B------:R-:W-:Y:S01]  /*0b90*/  LOP3.LUT R99, R107, 0x18, R29, 0xfe, !PT ;  /* 0x000000186b637812 */ /* 0x000fe200078efe1d */
[----:B------:R-:W-:Y:S01]  /*0ba0*/  IMAD R45, R32, -0xc00, R45 ;  /* 0xfffff400202d7824 */ /* 0x000fe200078e022d */
[----:B------:R-:W-:Y:S02]  /*0bb0*/  LOP3.LUT R101, R107, 0x20, R29, 0xfe, !PT ;  /* 0x000000206b657812 */ /* 0x000fe400078efe1d */
[----:B------:R-:W-:Y:S02]  /*0bc0*/  LOP3.LUT R103, R107, 0x28, R29, 0xfe, !PT ;  /* 0x000000286b677812 */ /* 0x000fe400078efe1d */
[----:B------:R-:W-:Y:S02]  /*0bd0*/  LOP3.LUT R105, R107, 0x30, R29, 0xfe, !PT ;  /* 0x000000306b697812 */ /* 0x000fe400078efe1d */
[----:B------:R-:W-:Y:S02]  /*0be0*/  LOP3.LUT R77, R88, 0x50, R29, 0xfe, !PT ;  /* 0x00000050584d7812 */ /* 0x000fe400078efe1d */
[----:B------:R-:W-:-:S02]  /*0bf0*/  LOP3.LUT R81, R88, 0x60, R29, 0xfe, !PT ;  /* 0x0000006058517812 */ /* 0x000fc400078efe1d */
[----:B------:R-:W-:Y:S02]  /*0c00*/  LOP3.LUT R107, R107, 0x38, R29, 0xfe, !PT ;  /* 0x000000386b6b7812 */ /* 0x000fe400078efe1d */
[----:B------:R-:W-:Y:S01]  /*0c10*/  LOP3.LUT R87, R88, 0x78, R29, 0xfe, !PT ;  /* 0x0000007858577812 */ /* 0x000fe200078efe1d */
[----:B------:R-:W-:Y:S01]  /*0c20*/  IMAD.HI R29, R83, 0x2aaaaaab, RZ ;  /* 0x2aaaaaab531d7827 */ /* 0x000fe200078e02ff */
[----:B------:R-:W-:Y:S02]  /*0c30*/  LEA.HI R44, R31, R44, RZ, 0x17 ;  /* 0x0000002c1f2c7211 */ /* 0x000fe400078fb8ff */
[----:B------:R-:W-:Y:S01]  /*0c40*/  SHF.R.U32.HI R46, RZ, 0x1f, R33 ;  /* 0x0000001fff2e7819 */ /* 0x000fe20000011621 */
[----:B------:R-:W-:Y:S01]  /*0c50*/  IMAD.HI R31, R85, 0x2aaaaaab, RZ ;  /* 0x2aaaaaab551f7827 */ /* 0x000fe200078e02ff */
[----:B------:R-:W-:Y:S02]  /*0c60*/  SHF.R.U32.HI R42, RZ, 0x1f, R27 ;  /* 0x0000001fff2a7819 */ /* 0x000fe4000001161b */
[----:B------:R-:W-:Y:S01]  /*0c70*/  SHF.R.U32.HI R50, RZ, 0x1f, R25 ;  /* 0x0000001fff327819 */ /* 0x000fe20000011619 */
[----:B------:R-:W-:Y:S01]  /*0c80*/  IMAD R73, R44, -0xc00, R73 ;  /* 0xfffff4002c497824 */ /* 0x000fe200078e0249 */
[----:B------:R-:W-:-:S02]  /*0c90*/  LOP3.LUT R89, R38, R89, RZ, 0xfc, !PT ;  /* 0x0000005926597212 */ /* 0x000fc400078efcff */
[----:B------:R-:W-:Y:S01]  /*0ca0*/  LEA.HI R46, R33, R46, RZ, 0x17 ;  /* 0x0000002e212e7211 */ /* 0x000fe200078fb8ff */
[----:B------:R-:W-:Y:S01]  /*0cb0*/  IMAD.HI R33, R87, 0x2aaaaaab, RZ ;  /* 0x2aaaaaab57217827 */ /* 0x000fe200078e02ff */
[----:B------:R-:W-:Y:S02]  /*0cc0*/  SHF.R.U32.HI R54, RZ, 0x1f, R29 ;  /* 0x0000001fff367819 */ /* 0x000fe4000001161d */
[----:B------:R-:W-:Y:S01]  /*0cd0*/  SHF.R.U32.HI R38, RZ, 0x1f, R35 ;  /* 0x0000001fff267819 */ /* 0x000fe20000011623 */
[----:B------:R-:W-:Y:S01]  /*0ce0*/  IMAD R75, R46, -0xc00, R75 ;  /* 0xfffff4002e4b7824 */ /* 0x000fe200078e024b */
[----:B------:R-:W-:Y:S02]  /*0cf0*/  SHF.R.U32.HI R56, RZ, 0x1f, R31 ;  /* 0x0000001fff387819 */ /* 0x000fe4000001161f */
[----:B------:R-:W-:Y:S01]  /*0d00*/  LEA.HI R42, R27, R42, RZ, 0x17 ;  /* 0x0000002a1b2a7211 */ /* 0x000fe200078fb8ff */
[----:B------:R-:W-:Y:S01]  /*0d10*/  IMAD.HI R27, R81, 0x2aaaaaab, RZ ;  /* 0x2aaaaaab511b7827 */ /* 0x000fe200078e02ff */
[----:B------:R-:W-:-:S02]  /*0d20*/  LEA.HI R50, R25, R50, RZ, 0x17 ;  /* 0x0000003219327211 */ /* 0x000fc400078fb8ff */
[----:B------:R-:W-:Y:S01]  /*0d30*/  LEA.HI R54, R29, R54, RZ, 0x17 ;  /* 0x000000361d367211 */ /* 0x000fe200078fb8ff */
[----:B------:R-:W-:Y:S01]  /*0d40*/  IMAD R71, R42, -0xc00, R71 ;  /* 0xfffff4002a477824 */ /* 0x000fe200078e0247 */
[----:B------:R-:W-:Y:S01]  /*0d50*/  IABS R25, R2 ;  /* 0x0000000200197213 */ /* 0x000fe20000000000 */
[----:B------:R-:W-:Y:S01]  /*0d60*/  IMAD R79, R50, -0xc00, R79 ;  /* 0xfffff400324f7824 */ /* 0x000fe200078e024f */
[----:B------:R-:W-:Y:S01]  /*0d70*/  LEA.HI R38, R35, R38, RZ, 0x17 ;  /* 0x0000002623267211 */ /* 0x000fe200078fb8ff */
[----:B------:R-:W-:Y:S01]  /*0d80*/  IMAD.HI R35, R77, 0x2aaaaaab, RZ ;  /* 0x2aaaaaab4d237827 */ /* 0x000fe200078e02ff */
[----:B------:R-:W-:Y:S02]  /*0d90*/  LEA.HI R56, R31, R56, RZ, 0x17 ;  /* 0x000000381f387211 */ /* 0x000fe400078fb8ff */
[----:B------:R-:W-:Y:S01]  /*0da0*/  IABS R29, R93 ;  /* 0x0000005d001d7213 */ /* 0x000fe20000000000 */
[----:B------:R-:W-:Y:S01]  /*0db0*/  IMAD.MOV R39, RZ, RZ, -R25 ;  /* 0x000000ffff277224 */ /* 0x000fe200078e0a19 */
[----:B------:R-:W-:Y:S01]  /*0dc0*/  SHF.R.U32.HI R58, RZ, 0x1f, R33 ;  /* 0x0000001fff3a7819 */ /* 0x000fe20000011621 */
[----:B------:R-:W-:Y:S01]  /*0dd0*/  IMAD R83, R54, -0xc00, R83 ;  /* 0xfffff40036537824 */ /* 0x000fe200078e0253 */
[----:B------:R-:W-:Y:S01]  /*0de0*/  IABS R31, R97 ;  /* 0x00000061001f7213 */ /* 0x000fe20000000000 */
[----:B------:R-:W-:Y:S01]  /*0df0*/  IMAD.HI.U32 R25, R26, R29, RZ ;  /* 0x0000001d1a197227 */ /* 0x000fe200078e00ff */
[----:B------:R-:W-:-:S02]  /*0e00*/  SHF.R.U32.HI R52, RZ, 0x1f, R27 ;  /* 0x0000001fff347819 */ /* 0x000fc4000001161b */
[----:B------:R-:W-:Y:S01]  /*0e10*/  IABS R30, R95 ;  /* 0x0000005f001e7213 */ /* 0x000fe20000000000 */
[----:B------:R-:W-:Y:S01]  /*0e20*/  IMAD.HI.U32 R28, R26, R31, RZ ;  /* 0x0000001f1a1c7227 */ /* 0x000fe200078e00ff */
[----:B------:R-:W-:Y:S02]  /*0e30*/  LEA.HI R58, R33, R58, RZ, 0x17 ;  /* 0x0000003a213a7211 */ /* 0x000fe400078fb8ff */
[----:B------:R-:W-:Y:S01]  /*0e40*/  SHF.R.U32.HI R48, RZ, 0x1f, R35 ;  /* 0x0000001fff307819 */ /* 0x000fe20000011623 */
[----:B------:R-:W-:Y:S01]  /*0e50*/  IMAD R25, R25, R39, R29 ;  /* 0x0000002719197224 */ /* 0x000fe200078e021d */
[----:B------:R-:W-:Y:S01]  /*0e60*/  IABS R33, R99 ;  /* 0x0000006300217213 */ /* 0x000fe20000000000 */
[----:B------:R-:W-:Y:S01]  /*0e70*/  IMAD R29, R28, R39, R31 ;  /* 0x000000271c1d7224 */ /* 0x000fe200078e021f */
[----:B------:R-:W-:Y:S01]  /*0e80*/  LEA.HI R52, R27, R52, RZ, 0x17 ;  /* 0x000000341b347211 */ /* 0x000fe200078fb8ff */
[----:B------:R-:W-:Y:S01]  /*0e90*/  IMAD.HI.U32 R27, R26, R30, RZ ;  /* 0x0000001e1a1b7227 */ /* 0x000fe200078e00ff */
[----:B------:R-:W-:-:S02]  /*0ea0*/  LEA.HI R48, R35, R48, RZ, 0x17 ;  /* 0x0000003023307211 */ /* 0x000fc400078fb8ff */
[----:B------:R-:W-:Y:S01]  /*0eb0*/  IABS R35, R101 ;  /* 0x0000006500237213 */ /* 0x000fe20000000000 */
[----:B------:R-:W-:Y:S01]  /*0ec0*/  IMAD.HI.U32 R28, R26, R33, RZ ;  /* 0x000000211a1c7227 */ /* 0x000fe200078e00ff */
[----:B------:R-:W-:Y:S02]  /*0ed0*/  IABS R37, R103 ;  /* 0x0000006700257213 */ /* 0x000fe40000000000 */
[----:B------:R-:W-:Y:S01]  /*0ee0*/  IABS R53, R105 ;  /* 0x0000006900357213 */ /* 0x000fe20000000000 */
[----:B------:R-:W-:Y:S01]  /*0ef0*/  IMAD R27, R27, R39, R30 ;  /* 0x000000271b1b7224 */ /* 0x000fe200078e021e */
[----:B------:R-:W-:Y:S01]  /*0f00*/  IABS R55, R107 ;  /* 0x0000006b00377213 */ /* 0x000fe20000000000 */
[----:B------:R-:W-:Y:S01]  /*0f10*/  IMAD R31, R28, R39, R33 ;  /* 0x000000271c1f7224 */ /* 0x000fe200078e0221 */
[----:B------:R-:W-:Y:S01]  /*0f20*/  ISETP.GT.U32.AND P6, PT, R24, R25, PT ;  /* 0x000000191800720c */ /* 0x000fe20003fc4070 */
[----:B------:R-:W-:Y:S01]  /*0f30*/  IMAD.HI.U32 R28, R26, R35, RZ ;  /* 0x000000231a1c7227 */ /* 0x000fe200078e00ff */
[----:B------:R-:W-:-:S02]  /*0f40*/  ISETP.GT.U32.AND P5, PT, R24, R27, PT ;  /* 0x0000001b1800720c */ /* 0x000fc40003fa4070 */
[----:B------:R-:W-:Y:S01]  /*0f50*/  ISETP.GT.U32.AND P0, PT, R24, R29, PT ;  /* 0x0000001d1800720c */ /* 0x000fe20003f04070 */
[----:B------:R-:W-:Y:S01]  /*0f60*/  IMAD.HI.U32 R30, R26, R37, RZ ;  /* 0x000000251a1e7227 */ /* 0x000fe200078e00ff */
[----:B------:R-:W-:Y:S02]  /*0f70*/  ISETP.GT.U32.AND P1, PT, R24, R31, PT ;  /* 0x0000001f1800720c */ /* 0x000fe40003f24070 */
[----:B------:R-:W-:Y:S01]  /*0f80*/  LOP3.LUT R94, R3, 0x78, RZ, 0xc0, !PT ;  /* 0x00000078035e7812 */ /* 0x000fe200078ec0ff */
[----:B------:R-:W-:Y:S01]  /*0f90*/  IMAD.HI.U32 R32, R26, R53, RZ ;  /* 0x000000351a207227 */ /* 0x000fe200078e00ff */
[----:B------:R-:W-:Y:S02]  /*0fa0*/  LEA R115, R12, UR10, 0x1 ;  /* 0x0000000a0c737c11 */ /* 0x000fe4000f8e08ff */
[----:B------:R-:W-:Y:S01]  /*0fb0*/  LEA R117, R14, UR10, 0x1 ;  /* 0x0000000a0e757c11 */ /* 0x000fe2000f8e08ff */
[----:B------:R-:W-:Y:S01]  /*0fc0*/  IMAD.HI.U32 R26, R26, R55, RZ ;  /* 0x000000371a1a7227 */ /* 0x000fe200078e00ff */
[----:B------:R-:W-:-:S02]  /*0fd0*/  LEA R119, R16, UR10, 0x1 ;  /* 0x0000000a10777c11 */ /* 0x000fc4000f8e08ff */
[----:B------:R-:W-:Y:S01]  /*0fe0*/  LEA R121, R18, UR10, 0x1 ;  /* 0x0000000a12797c11 */ /* 0x000fe2000f8e08ff */
[-C--:B------:R-:W-:Y:S01]  /*0ff0*/  IMAD R33, R28, R39.reuse, R35 ;  /* 0x000000271c217224 */ /* 0x080fe200078e0223 */
[----:B------:R-:W-:Y:S01]  /*1000*/  LEA R145, R20, UR10, 0x1 ;  /* 0x0000000a14917c11 */ /* 0x000fe2000f8e08ff */
[-C--:B------:R-:W-:Y:S01]  /*1010*/  IMAD R35, R30, R39.reuse, R37 ;  /* 0x000000271e237224 */ /* 0x080fe200078e0225 */
[----:B------:R-:W-:Y:S01]  /*1020*/  LEA R147, R22, UR10, 0x1 ;  /* 0x0000000a16937c11 */ /* 0x000fe2000f8e08ff */
[----:B------:R-:W-:Y:S01]  /*1030*/  IMAD R37, R32, R39, R53 ;  /* 0x0000002720257224 */ /* 0x000fe200078e0235 */
[----:B------:R-:W-:Y:S01]  /*1040*/  ISETP.GT.U32.AND P2, PT, R24, R33, PT ;  /* 0x000000211800720c */ /* 0x000fe20003f44070 */
[----:B------:R-:W-:Y:S01]  /*1050*/  IMAD R39, R26, R39, R55 ;  /* 0x000000271a277224 */ /* 0x000fe200078e0237 */
[C---:B------:R-:W-:Y:S01]  /*1060*/  ISETP.GT.U32.AND P3, PT, R24.reuse, R35, PT ;  /* 0x000000231800720c */ /* 0x040fe20003f64070 */
[--C-:B------:R-:W-:Y:S01]  /*1070*/  @!P6 IMAD.IADD R25, R25, 0x1, -R24.reuse ;  /* 0x000000011919e824 */ /* 0x100fe200078e0a18 */
[C---:B------:R-:W-:Y:S01]  /*1080*/  ISETP.GT.U32.AND P4, PT, R24.reuse, R37, PT ;  /* 0x000000251800720c */ /* 0x040fe20003f84070 */
[--C-:B------:R-:W-:Y:S01]  /*1090*/  @!P5 IMAD.IADD R27, R27, 0x1, -R24.reuse ;  /* 0x000000011b1bd824 */ /* 0x100fe200078e0a18 */
[C---:B------:R-:W-:Y:S01]  /*10a0*/  ISETP.GT.U32.AND P6, PT, R24.reuse, R39, PT ;  /* 0x000000271800720c */ /* 0x040fe20003fc4070 */
[--C-:B------:R-:W-:Y:S01]  /*10b0*/  @!P0 IMAD.IADD R29, R29, 0x1, -R24.reuse ;  /* 0x000000011d1d8824 */ /* 0x100fe200078e0a18 */
[C---:B------:R-:W-:Y:S01]  /*10c0*/  ISETP.GT.U32.AND P5, PT, R24.reuse, R25, PT ;  /* 0x000000191800720c */ /* 0x040fe20003fa4070 */
[--C-:B------:R-:W-:Y:S01]  /*10d0*/  @!P1 IMAD.IADD R31, R31, 0x1, -R24.reuse ;  /* 0x000000011f1f9824 */ /* 0x100fe200078e0a18 */
[C---:B------:R-:W-:Y:S01]  /*10e0*/  ISETP.GT.U32.AND P0, PT, R24.reuse, R27, PT ;  /* 0x0000001b1800720c */ /* 0x040fe20003f04070 */
[----:B------:R-:W2:Y:S01]  /*10f0*/  LDC.64 R54, c[0x0][0x218] ;  /* 0x00008600ff367b82 */ /* 0x000ea20000000a00 */
[C---:B------:R-:W-:Y:S01]  /*1100*/  ISETP.GT.U32.AND P1, PT, R24.reuse, R29, PT ;  /* 0x0000001d1800720c */ /* 0x040fe20003f24070 */
[--C-:B------:R-:W-:Y:S01]  /*1110*/  @!P2 IMAD.IADD R33, R33, 0x1, -R24.reuse ;  /* 0x000000012121a824 */ /* 0x100fe200078e0a18 */
[----:B------:R-:W-:Y:S01]  /*1120*/  ISETP.GT.U32.AND P2, PT, R24, R31, PT ;  /* 0x0000001f1800720c */ /* 0x000fe20003f44070 */
[--C-:B------:R-:W-:Y:S01]  /*1130*/  @!P3 IMAD.IADD R35, R35, 0x1, -R24.reuse ;  /* 0x000000012323b824 */ /* 0x100fe200078e0a18 */
[----:B------:R-:W-:Y:S01]  /*1140*/  LEA R149, R90, UR10, 0x1 ;  /* 0x0000000a5a957c11 */ /* 0x000fe2000f8e08ff */
[--C-:B------:R-:W-:Y:S01]  /*1150*/  @!P4 IMAD.IADD R37, R37, 0x1, -R24.reuse ;  /* 0x000000012525c824 */ /* 0x100fe200078e0a18 */
[C---:B------:R-:W-:Y:S01]  /*1160*/  ISETP.GT.U32.AND P3, PT, R24.reuse, R33, PT ;  /* 0x000000211800720c */ /* 0x040fe20003f64070 */
[--C-:B------:R-:W-:Y:S01]  /*1170*/  @!P6 IMAD.IADD R39, R39, 0x1, -R24.reuse ;  /* 0x000000012727e824 */ /* 0x100fe200078e0a18 */
[C---:B------:R-:W-:Y:S01]  /*1180*/  ISETP.GT.U32.AND P4, PT, R24.reuse, R35, PT ;  /* 0x000000231800720c */ /* 0x040fe20003f84070 */
[--C-:B------:R-:W-:Y:S01]  /*1190*/  @!P5 IMAD.IADD R25, R25, 0x1, -R24.reuse ;  /* 0x000000011919d824 */ /* 0x100fe200078e0a18 */
[C---:B------:R-:W-:Y:S01]  /*11a0*/  ISETP.GT.U32.AND P6, PT, R24.reuse, R37, PT ;  /* 0x000000251800720c */ /* 0x040fe20003fc4070 */
[--C-:B------:R-:W-:Y:S01]  /*11b0*/  @!P0 IMAD.IADD R27, R27, 0x1, -R24.reuse ;  /* 0x000000011b1b8824 */ /* 0x100fe200078e0a18 */
[----:B------:R-:W-:Y:S01]  /*11c0*/  ISETP.GT.U32.AND P5, PT, R24, R39, PT ;  /* 0x000000271800720c */ /* 0x000fe20003fa4070 */
[--C-:B------:R-:W-:Y:S01]  /*11d0*/  @!P1 IMAD.IADD R29, R29, 0x1, -R24.reuse ;  /* 0x000000011d1d9824 */ /* 0x100fe200078e0a18 */
[----:B------:R-:W-:Y:S01]  /*11e0*/  ISETP.GE.AND P0, PT, R93, RZ, PT ;  /* 0x000000ff5d00720c */ /* 0x000fe20003f06270 */
[--C-:B------:R-:W-:Y:S01]  /*11f0*/  @!P2 IMAD.IADD R31, R31, 0x1, -R24.reuse ;  /* 0x000000011f1fa824 */ /* 0x100fe200078e0a18 */
[----:B------:R-:W-:Y:S01]  /*1200*/  ISETP.GE.AND P2, PT, R97, RZ, PT ;  /* 0x000000ff6100720c */ /* 0x000fe20003f46270 */
[----:B------:R-:W-:Y:S01]  /*1210*/  IMAD R53, R40, -0xc00, R57 ;  /* 0xfffff40028357824 */ /* 0x000fe200078e0239 */
[----:B------:R-:W-:Y:S01]  /*1220*/  ISETP.NE.AND P1, PT, R2, RZ, PT ;  /* 0x000000ff0200720c */ /* 0x000fe20003f25270 */
[--C-:B------:R-:W-:Y:S01]  /*1230*/  @!P3 IMAD.IADD R33, R33, 0x1, -R24.reuse ;  /* 0x000000012121b824 */ /* 0x100fe200078e0a18 */
[----:B------:R-:W-:Y:S01]  /*1240*/  ISETP.GE.AND P3, PT, R103, RZ, PT ;  /* 0x000000ff6700720c */ /* 0x000fe20003f66270 */
[--C-:B------:R-:W-:Y:S01]  /*1250*/  @!P4 IMAD.IADD R35, R35, 0x1, -R24.reuse ;  /* 0x000000012323c824 */ /* 0x100fe200078e0a18 */
[----:B------:R-:W-:Y:S01]  /*1260*/  ISETP.GE.AND P4, PT, R101, RZ, PT ;  /* 0x000000ff6500720c */ /* 0x000fe20003f86270 */
[--C-:B------:R-:W-:Y:S01]  /*1270*/  @!P6 IMAD.IADD R37, R37, 0x1, -R24.reuse ;  /* 0x000000012525e824 */ /* 0x100fe200078e0a18 */
[----:B------:R-:W-:Y:S01]  /*1280*/  ISETP.GE.AND P6, PT, R95, RZ, PT ;  /* 0x000000ff5f00720c */ /* 0x000fe20003fc6270 */
[----:B------:R-:W-:Y:S01]  /*1290*/  @!P5 IMAD.IADD R39, R39, 0x1, -R24 ;  /* 0x000000012727d824 */ /* 0x000fe200078e0a18 */
[----:B------:R-:W-:Y:S01]  /*12a0*/  ISETP.GE.AND P5, PT, R99, RZ, PT ;  /* 0x000000ff6300720c */ /* 0x000fe20003fa6270 */
[----:B------:R-:W-:Y:S01]  /*12b0*/  @!P0 IMAD.MOV R25, RZ, RZ, -R25 ;  /* 0x000000ffff198224 */ /* 0x000fe200078e0a19 */
[----:B------:R-:W-:Y:S01]  /*12c0*/  LOP3.LUT R24, RZ, R2, RZ, 0x33, !PT ;  /* 0x00000002ff187212 */ /* 0x000fe200078e33ff */
[----:B------:R-:W-:Y:S01]  /*12d0*/  @!P2 IMAD.MOV R29, RZ, RZ, -R29 ;  /* 0x000000ffff1da224 */ /* 0x000fe200078e0a1d */
[----:B------:R-:W-:Y:S01]  /*12e0*/  ISETP.GE.AND P0, PT, R107, RZ, PT ;  /* 0x000000ff6b00720c */ /* 0x000fe20003f06270 */
[----:B------:R-:W-:Y:S01]  /*12f0*/  IMAD R51, R38, -0xc00, R51 ;  /* 0xfffff40026337824 */ /* 0x000fe200078e0233 */
[C---:B------:R-:W-:Y:S01]  /*1300*/  SEL R69, R24.reuse, R25, !P1 ;  /* 0x0000001918457207 */ /* 0x040fe20004800000 */
[----:B------:R-:W-:Y:S01]  /*1310*/  @!P3 IMAD.MOV R35, RZ, RZ, -R35 ;  /* 0x000000ffff23b224 */ /* 0x000fe200078e0a23 */
[C---:B------:R-:W-:Y:S01]  /*1320*/  SEL R65, R24.reuse, R29, !P1 ;  /* 0x0000001d18417207 */ /* 0x040fe20004800000 */
[----:B------:R-:W-:Y:S01]  /*1330*/  @!P4 IMAD.MOV R33, RZ, RZ, -R33 ;  /* 0x000000ffff21c224 */ /* 0x000fe200078e0a21 */
[----:B------:R-:W-:Y:S01]  /*1340*/  LEA R151, R91, UR10, 0x1 ;  /* 0x0000000a5b977c11 */ /* 0x000fe2000f8e08ff */
[----:B------:R-:W-:Y:S01]  /*1350*/  @!P6 IMAD.MOV R27, RZ, RZ, -R27 ;  /* 0x000000ffff1be224 */ /* 0x000fe200078e0a1b */
[----:B------:R-:W-:Y:S01]  /*1360*/  ISETP.GE.AND P6, PT, R105, RZ, PT ;  /* 0x000000ff6900720c */ /* 0x000fe20003fc6270 */
[----:B------:R-:W-:Y:S01]  /*1370*/  @!P5 IMAD.MOV R31, RZ, RZ, -R31 ;  /* 0x000000ffff1fd224 */ /* 0x000fe200078e0a1f */
[C---:B------:R-:W-:Y:S01]  /*1380*/  SEL R61, R24.reuse, R33, !P1 ;  /* 0x00000021183d7207 */ /* 0x040fe20004800000 */
[--C-:B------:R-:W-:Y:S01]  /*1390*/  IMAD R69, R69, 0xc00, R94.reuse ;  /* 0x00000c0045457824 */ /* 0x100fe200078e025e */
[C---:B------:R-:W-:Y:S01]  /*13a0*/  SEL R67, R24.reuse, R27, !P1 ;  /* 0x0000001b18437207 */ /* 0x040fe20004800000 */
[----:B------:R-:W-:Y:S01]  /*13b0*/  @!P0 IMAD.MOV R39, RZ, RZ, -R39 ;  /* 0x000000ffff278224 */ /* 0x000fe200078e0a27 */
[C---:B------:R-:W-:Y:S01]  /*13c0*/  SEL R63, R24.reuse, R31, !P1 ;  /* 0x0000001f183f7207 */ /* 0x040fe20004800000 */
[--C-:B------:R-:W-:Y:S01]  /*13d0*/  IMAD R65, R65, 0xc00, R94.reuse ;  /* 0x00000c0041417824 */ /* 0x100fe200078e025e */
[----:B------:R-:W3:Y:S01]  /*13e0*/  LDC.64 R30, c[0x0][0x220] ;  /* 0x00008800ff1e7b82 */ /* 0x000ee20000000a00 */
[C---:B------:R-:W-:Y:S01]  /*13f0*/  SEL R59, R24.reuse, R35, !P1 ;  /* 0x00000023183b7207 */ /* 0x040fe20004800000 */
[--C-:B------:R-:W-:Y:S01]  /*1400*/  IMAD R67, R67, 0xc00, R94.reuse ;  /* 0x00000c0043437824 */ /* 0x100fe200078e025e */
[----:B------:R-:W-:Y:S01]  /*1410*/  SEL R39, R24, R39, !P1 ;  /* 0x0000002718277207 */ /* 0x000fe20004800000 */
[--C-:B------:R-:W-:Y:S01]  /*1420*/  IMAD R63, R63, 0xc00, R94.reuse ;  /* 0x00000c003f3f7824 */ /* 0x100fe200078e025e */
[----:B------:R-:W-:Y:S01]  /*1430*/  LEA R153, R4, UR10, 0x1 ;  /* 0x0000000a04997c11 */ /* 0x000fe2000f8e08ff */
[----:B------:R-:W-:Y:S01]  /*1440*/  @!P6 IMAD.MOV R37, RZ, RZ, -R37 ;  /* 0x000000ffff25e224 */ /* 0x000fe200078e0a25 */
[----:B------:R-:W-:Y:S01]  /*1450*/  LEA R155, R5, UR10, 0x1 ;  /* 0x0000000a059b7c11 */ /* 0x000fe2000f8e08ff */
[--C-:B------:R-:W-:Y:S01]  /*1460*/  IMAD R61, R61, 0xc00, R94.reuse ;  /* 0x00000c003d3d7824 */ /* 0x100fe200078e025e */
[----:B------:R-:W-:Y:S01]  /*1470*/  LEA R157, R6, UR10, 0x1 ;  /* 0x0000000a069d7c11 */ /* 0x000fe2000f8e08ff */
[--C-:B------:R-:W-:Y:S01]  /*1480*/  IMAD R59, R59, 0xc00, R94.reuse ;  /* 0x00000c003b3b7824 */ /* 0x100fe200078e025e */
[----:B------:R-:W-:Y:S01]  /*1490*/  SEL R57, R24, R37, !P1 ;  /* 0x0000002518397207 */ /* 0x000fe20004800000 */
[--C-:B------:R-:W-:Y:S01]  /*14a0*/  IMAD R39, R39, 0xc00, R94.reuse ;  /* 0x00000c0027277824 */ /* 0x100fe200078e025e */
[----:B------:R-:W-:Y:S01]  /*14b0*/  LEA R159, R7, UR10, 0x1 ;  /* 0x0000000a079f7c11 */ /* 0x000fe2000f8e08ff */
[----:B------:R-:W-:Y:S01]  /*14c0*/  IMAD R81, R52, -0xc00, R81 ;  /* 0xfffff40034517824 */ /* 0x000fe200078e0251 */
[----:B------:R-:W-:Y:S01]  /*14d0*/  LEA R161, R8, UR10, 0x1 ;  /* 0x0000000a08a17c11 */ /* 0x000fe2000f8e08ff */
[--C-:B------:R-:W-:Y:S01]  /*14e0*/  IMAD R57, R57, 0xc00, R94.reuse ;  /* 0x00000c0039397824 */ /* 0x100fe200078e025e */
[----:B------:R-:W-:Y:S01]  /*14f0*/  LEA R163, R9, UR10, 0x1 ;  /* 0x0000000a09a37c11 */ /* 0x000fe2000f8e08ff */
[----:B------:R-:W-:Y:S01]  /*1500*/  IMAD R85, R56, -0xc00, R85 ;  /* 0xfffff40038557824 */ /* 0x000fe200078e0255 */
[----:B------:R-:W-:Y:S01]  /*1510*/  LEA R165, R10, UR10, 0x1 ;  /* 0x0000000a0aa57c11 */ /* 0x000fe2000f8e08ff */
[----:B------:R-:W-:Y:S01]  /*1520*/  IMAD R87, R58, -0xc00, R87 ;  /* 0xfffff4003a577824 */ /* 0x000fe200078e0257 */
[----:B------:R-:W-:Y:S01]  /*1530*/  LEA R72, R92, UR10, 0x1 ;  /* 0x0000000a5c487c11 */ /* 0x000fe2000f8e08ff */
[----:B------:R-:W-:-:S02]  /*1540*/  IMAD R41, R41, 0xc00, R94 ;  /* 0x00000c0029297824 */ /* 0x000fc400078e025e */
[----:B------:R-:W-:Y:S02]  /*1550*/  IMAD R77, R48, -0xc00, R77 ;  /* 0xfffff400304d7824 */ /* 0x000fe400078e024d */
[----:B--2---:R-:W-:-:S04]  /*1560*/  IMAD.WIDE R68, R69, 0x2, R54 ;  /* 0x0000000245447825 */ /* 0x004fc800078e0236 */
[----:B------:R-:W-:Y:S01]  /*1570*/  IMAD.WIDE R66, R67, 0x2, R54 ;  /* 0x0000000243427825 */ /* 0x000fe200078e0236 */
[----:B------:R-:W-:-:S03]  /*1580*/  IADD3 R96, P0, R68, 0x300, RZ ;  /* 0x0000030044607810 */ /* 0x000fc60007f1e0ff */
[----:B------:R-:W-:Y:S01]  /*1590*/  IMAD.WIDE R64, R65, 0x2, R54 ;  /* 0x0000000241407825 */ /* 0x000fe200078e0236 */
[----:B------:R-:W-:-:S03]  /*15a0*/  IADD3 R98, P1, R66, 0x300, RZ ;  /* 0x0000030042627810 */ /* 0x000fc60007f3e0ff */
[----:B------:R-:W-:-:S04]  /*15b0*/  IMAD.WIDE R62, R63, 0x2, R54 ;  /* 0x000000023f3e7825 */ /* 0x000fc800078e0236 */
[----:B------:R-:W-:-:S04]  /*15c0*/  IMAD.WIDE R60, R61, 0x2, R54 ;  /* 0x000000023d3c7825 */ /* 0x000fc800078e0236 */
[----:B------:R-:W-:-:S04]  /*15d0*/  IMAD.WIDE R58, R59, 0x2, R54 ;  /* 0x000000023b3a7825 */ /* 0x000fc800078e0236 */
[----:B------:R-:W-:-:S04]  /*15e0*/  IMAD.WIDE R56, R57, 0x2, R54 ;  /* 0x0000000239387825 */ /* 0x000fc800078e0236 */
[--C-:B------:R-:W-:Y:S02]  /*15f0*/  IMAD R47, R47, 0xc00, R94.reuse ;  /* 0x00000c002f2f7824 */ /* 0x100fe400078e025e */
[----:B------:R-:W-:Y:S02]  /*1600*/  IMAD R33, R71, 0xc00, R94 ;  /* 0x00000c0047217824 */ /* 0x000fe400078e025e */
[----:B------:R-:W-:-:S04]  /*1610*/  IMAD.WIDE R54, R39, 0x2, R54 ;  /* 0x0000000227367825 */ /* 0x000fc800078e0236 */
[--C-:B------:R-:W-:Y:S02]  /*1620*/  IMAD R45, R45, 0xc00, R94.reuse ;  /* 0x00000c002d2d7824 */ /* 0x100fe400078e025e */
[--C-:B------:R-:W-:Y:S02]  /*1630*/  IMAD R25, R49, 0xc00, R94.reuse ;  /* 0x00000c0031197824 */ /* 0x100fe400078e025e */
[--C-:B------:R-:W-:Y:S02]  /*1640*/  IMAD R79, R79, 0xc00, R94.reuse ;  /* 0x00000c004f4f7824 */ /* 0x100fe400078e025e */
[--C-:B------:R-:W-:Y:S02]  /*1650*/  IMAD R43, R43, 0xc00, R94.reuse ;  /* 0x00000c002b2b7824 */ /* 0x100fe400078e025e */
[--C-:B------:R-:W-:Y:S02]  /*1660*/  IMAD R27, R51, 0xc00, R94.reuse ;  /* 0x00000c00331b7824 */ /* 0x100fe400078e025e */
[--C-:B------:R-:W-:Y:S01]  /*1670*/  IMAD R39, R73, 0xc00, R94.reuse ;  /* 0x00000c0049277824 */ /* 0x100fe200078e025e */
[----:B------:R-:W-:Y:S01]  /*1680*/  LEA R73, R11, UR10, 0x1 ;  /* 0x0000000a0b497c11 */ /* 0x000fe2000f8e08ff */
[----:B------:R-:W-:-:S02]  /*1690*/  IMAD R81, R81, 0xc00, R94 ;  /* 0x00000c0051517824 */ /* 0x000fc400078e025e */
[--C-:B------:R-:W-:Y:S02]  /*16a0*/  IMAD R29, R53, 0xc00, R94.reuse ;  /* 0x00000c00351d7824 */ /* 0x100fe400078e025e */
[--C-:B------:R-:W-:Y:S01]  /*16b0*/  IMAD R37, R75, 0xc00, R94.reuse ;  /* 0x00000c004b257824 */ /* 0x100fe200078e025e */
[----:B------:R-:W-:Y:S01]  /*16c0*/  LEA R75, R13, UR10, 0x1 ;  /* 0x0000000a0d4b7c11 */ /* 0x000fe2000f8e08ff */
[----:B------:R-:W-:Y:S01]  /*16d0*/  IMAD R83, R83, 0xc00, R94 ;  /* 0x00000c0053537824 */ /* 0x000fe200078e025e */
[----:B------:R-:W-:Y:S01]  /*16e0*/  @!PT LDS RZ, [RZ] ;  /* 0x00000000fffff984 */ /* 0x000fe20000000800 */
[----:B------:R-:W-:Y:S01]  /*16f0*/  @!PT LDS RZ, [RZ] ;  /* 0x00000000fffff984 */ /* 0x000fe20000000800 */
[----:B------:R-:W-:Y:S01]  /*1700*/  @!PT LDS RZ, [RZ] ;  /* 0x00000000fffff984 */ /* 0x000fe20000000800 */
[----:B------:R-:W-:Y:S01]  /*1710*/  LDGSTS.E.BYPASS.128 [R73], desc[UR14][R68.64] ;  /* 0x0000000044497fae */ /* 0x000fe2000b901c4e */
[----:B---3--:R-:W-:-:S03]  /*1720*/  IMAD.WIDE R70, R41, 0x2, R30 ;  /* 0x0000000229467825 */ /* 0x008fc600078e021e */
[----:B------:R-:W-:Y:S01]  /*1730*/  LDGSTS.E.BYPASS.128 [R75], desc[UR14][R66.64] ;  /* 0x00000000424b7fae */ /* 0x000fe2000b901c4e */
[--C-:B------:R-:W-:Y:S01]  /*1740*/  IMAD R35, R77, 0xc00, R94.reuse ;  /* 0x00000c004d237824 */ /* 0x100fe200078e025e */
[----:B------:R-:W-:Y:S01]  /*1750*/  LEA R77, R15, UR10, 0x1 ;  /* 0x0000000a0f4d7c11 */ /* 0x000fe2000f8e08ff */
[----:B------:R-:W-:Y:S02]  /*1760*/  IMAD R85, R85, 0xc00, R94 ;  /* 0x00000c0055557824 */ /* 0x000fe400078e025e */
[--C-:B------:R-:W-:Y:S02]  /*1770*/  IMAD.WIDE R48, R47, 0x2, R30.reuse ;  /* 0x000000022f307825 */ /* 0x100fe400078e021e */
[----:B------:R-:W-:Y:S02]  /*1780*/  LDGSTS.E.BYPASS.128 [R77], desc[UR14][R64.64] ;  /* 0x00000000404d7fae */ /* 0x000fe4000b901c4e */
[----:B------:R-:W-:-:S04]  /*1790*/  IMAD.WIDE R40, R33, 0x2, R30 ;  /* 0x0000000221287825 */ /* 0x000fc800078e021e */
[----:B------:R-:W-:Y:S02]  /*17a0*/  IMAD R87, R87, 0xc00, R94 ;  /* 0x00000c0057577824 */ /* 0x000fe400078e025e */
[----:B------:R-:W-:-:S04]  /*17b0*/  IMAD.WIDE R50, R45, 0x2, R30 ;  /* 0x000000022d327825 */ /* 0x000fc800078e021e */
[----:B------:R-:W-:-:S04]  /*17c0*/  IMAD.WIDE R46, R25, 0x2, R30 ;  /* 0x00000002192e7825 */ /* 0x000fc800078e021e */
[----:B------:R-:W-:Y:S01]  /*17d0*/  IMAD.WIDE R32, R79, 0x2, R30 ;  /* 0x000000024f207825 */ /* 0x000fe200078e021e */
[----:B------:R-:W-:-:S03]  /*17e0*/  LEA R79, R17, UR10, 0x1 ;  /* 0x0000000a114f7c11 */ /* 0x000fc6000f8e08ff */
[--C-:B------:R-:W-:Y:S02]  /*17f0*/  IMAD.WIDE R52, R43, 0x2, R30.reuse ;  /* 0x000000022b347825 */ /* 0x100fe400078e021e */
[----:B------:R-:W-:Y:S02]  /*1800*/  LDGSTS.E.BYPASS.128 [R79], desc[UR14][R62.64] ;  /* 0x000000003e4f7fae */ /* 0x000fe4000b901c4e */
[----:B------:R-:W-:-:S04]  /*1810*/  IMAD.WIDE R44, R27, 0x2, R30 ;  /* 0x000000021b2c7825 */ /* 0x000fc800078e021e */
[----:B------:R-:W-:Y:S01]  /*1820*/  IMAD.WIDE R24, R81, 0x2, R30 ;  /* 0x0000000251187825 */ /* 0x000fe200078e021e */
[----:B------:R-:W-:-:S03]  /*1830*/  LEA R81, R19, UR10, 0x1 ;  /* 0x0000000a13517c11 */ /* 0x000fc6000f8e08ff */
[--C-:B------:R-:W-:Y:S02]  /*1840*/  IMAD.WIDE R42, R29, 0x2, R30.reuse ;  /* 0x000000021d2a7825 */ /* 0x100fe400078e021e */
[----:B------:R-:W-:Y:S02]  /*1850*/  LDGSTS.E.BYPASS.128 [R81], desc[UR14][R60.64] ;  /* 0x000000003c517fae */ /* 0x000fe4000b901c4e */
[----:B------:R-:W-:Y:S01]  /*1860*/  IMAD.WIDE R26, R83, 0x2, R30 ;  /* 0x00000002531a7825 */ /* 0x000fe200078e021e */
[----:B------:R-:W-:-:S03]  /*1870*/  LEA R83, R21, UR10, 0x1 ;  /* 0x0000000a15537c11 */ /* 0x000fc6000f8e08ff */
[--C-:B------:R-:W-:Y:S02]  /*1880*/  IMAD.WIDE R38, R39, 0x2, R30.reuse ;  /* 0x0000000227267825 */ /* 0x100fe400078e021e */
[----:B------:R-:W-:Y:S02]  /*1890*/  LDGSTS.E.BYPASS.128 [R83], desc[UR14][R58.64] ;  /* 0x000000003a537fae */ /* 0x000fe4000b901c4e */
[----:B------:R-:W-:-:S04]  /*18a0*/  IMAD.WIDE R36, R37, 0x2, R30 ;  /* 0x0000000225247825 */ /* 0x000fc800078e021e */
[----:B------:R-:W-:-:S04]  /*18b0*/  IMAD.WIDE R34, R35, 0x2, R30 ;  /* 0x0000000223227825 */ /* 0x000fc800078e021e */
[----:B------:R-:W-:Y:S01]  /*18c0*/  IMAD.WIDE R28, R85, 0x2, R30 ;  /* 0x00000002551c7825 */ /* 0x000fe200078e021e */
[----:B------:R-:W-:-:S03]  /*18d0*/  LEA R85, R23, UR10, 0x1 ;  /* 0x0000000a17557c11 */ /* 0x000fc6000f8e08ff */
[----:B------:R-:W-:Y:S01]  /*18e0*/  IMAD.WIDE R30, R87, 0x2, R30 ;  /* 0x00000002571e7825 */ /* 0x000fe200078e021e */
[----:B------:R-:W-:Y:S01]  /*18f0*/  LEA R87, R89, UR10, 0x1 ;  /* 0x0000000a59577c11 */ /* 0x000fe2000f8e08ff */
[----:B------:R-:W-:Y:S02]  /*1900*/  LDGSTS.E.BYPASS.128 [R85], desc[UR14][R56.64] ;  /* 0x0000000038557fae */ /* 0x000fe4000b901c4e */
[----:B------:R-:W-:Y:S01]  /*1910*/  IMAD.X R100, RZ, RZ, R69, P0 ;  /* 0x000000ffff647224 */ /* 0x000fe200000e0645 */
[----:B------:R-:W-:Y:S01]  /*1920*/  IADD3 R102, P0, R64, 0x300, RZ ;  /* 0x0000030040667810 */ /* 0x000fe20007f1e0ff */
[----:B------:R-:W-:Y:S01]  /*1930*/  LDGSTS.E.BYPASS.128 [R87], desc[UR14][R54.64] ;  /* 0x0000000036577fae */ /* 0x000fe2000b901c4e */
[----:B------:R-:W-:Y:S01]  /*1940*/  IMAD.X R104, RZ, RZ, R67, P1 ;  /* 0x000000ffff687224 */ /* 0x000fe200008e0643 */
[----:B------:R-:W-:Y:S02]  /*1950*/  IADD3 R106, P1, R62, 0x300, RZ ;  /* 0x000003003e6a7810 */ /* 0x000fe40007f3e0ff */
[----:B------:R-:W0:Y:S01]  /*1960*/  LDGDEPBAR ;  /* 0x00000000000079af */ /* 0x000e220000000000 */
[----:B------:R-:W-:Y:S01]  /*1970*/  IMAD.X R108, RZ, RZ, R65, P0 ;  /* 0x000000ffff6c7224 */ /* 0x000fe200000e0641 */
[----:B------:R-:W-:Y:S01]  /*1980*/  IADD3 R109, P0, R60, 0x300, RZ ;  /* 0x000003003c6d7810 */ /* 0x000fe20007f1e0ff */
[----:B------:R-:W-:Y:S01]  /*1990*/  IMAD.X R110, RZ, RZ, R63, P1 ;  /* 0x000000ffff6e7224 */ /* 0x000fe200008e063f */
[----:B------:R-:W-:Y:S01]  /*19a0*/  LDGSTS.E.BYPASS.128 [R115+0x10000], desc[UR14][R70.64] ;  /* 0x1000000046737fae */ /* 0x000fe2000b901c4e */
[----:B------:R-:W-:-:S02]  /*19b0*/  IADD3 R111, P1, R58, 0x300, RZ ;  /* 0x000003003a6f7810 */ /* 0x000fc40007f3e0ff */
[----:B------:R-:W-:Y:S01]  /*19c0*/  IMAD.X R112, RZ, RZ, R61, P0 ;  /* 0x000000ffff707224 */ /* 0x000fe200000e063d */
[----:B------:R-:W-:Y:S01]  /*19d0*/  LDGSTS.E.BYPASS.128 [R117+0x10000], desc[UR14][R52.64] ;  /* 0x1000000034757fae */ /* 0x000fe2000b901c4e */
[----:B------:R-:W-:Y:S01]  /*19e0*/  IADD3 R113, P0, R56, 0x300, RZ ;  /* 0x0000030038717810 */ /* 0x000fe20007f1e0ff */
[----:B------:R-:W-:Y:S01]  /*19f0*/  IMAD.X R122, RZ, RZ, R59, P1 ;  /* 0x000000ffff7a7224 */ /* 0x000fe200008e063b */
[----:B------:R-:W-:Y:S01]  /*1a00*/  IADD3 R123, P1, R54, 0x300, RZ ;  /* 0x00000300367b7810 */ /* 0x000fe20007f3e0ff */
[----:B------:R-:W-:Y:S02]  /*1a10*/  LDGSTS.E.BYPASS.128 [R119+0x10000], desc[UR14][R50.64] ;  /* 0x1000000032777fae */ /* 0x000fe4000b901c4e */
[----:B------:R-:W-:Y:S01]  /*1a20*/  IMAD.X R124, RZ, RZ, R57, P0 ;  /* 0x000000ffff7c7224 */ /* 0x000fe200000e0639 */
[----:B------:R-:W-:Y:S01]  /*1a30*/  IADD3 R125, P0, R70, 0x300, RZ ;  /* 0x00000300467d7810 */ /* 0x000fe20007f1e0ff */
[----:B------:R-:W-:Y:S01]  /*1a40*/  LDGSTS.E.BYPASS.128 [R121+0x10000], desc[UR14][R48.64] ;  /* 0x1000000030797fae */ /* 0x000fe2000b901c4e */
[----:B------:R-:W-:Y:S01]  /*1a50*/  IMAD.X R126, RZ, RZ, R55, P1 ;  /* 0x000000ffff7e7224 */ /* 0x000fe200008e0637 */
[----:B------:R-:W-:-:S02]  /*1a60*/  IADD3 R127, P1, R52, 0x300, RZ ;  /* 0x00000300347f7810 */ /* 0x000fc40007f3e0ff */
[----:B------:R-:W-:Y:S01]  /*1a70*/  LDGSTS.E.BYPASS.128 [R145+0x10000], desc[UR14][R46.64] ;  /* 0x100000002e917fae */ /* 0x000fe2000b901c4e */
[----:B------:R-:W-:Y:S01]  /*1a80*/  IMAD.X R128, RZ, RZ, R71, P0 ;  /* 0x000000ffff807224 */ /* 0x000fe200000e0647 */
[----:B------:R-:W-:Y:S01]  /*1a90*/  IADD3 R129, P0, R50, 0x300, RZ ;  /* 0x0000030032817810 */ /* 0x000fe20007f1e0ff */
[----:B------:R-:W-:Y:S01]  /*1aa0*/  IMAD.X R130, RZ, RZ, R53, P1 ;  /* 0x000000ffff827224 */ /* 0x000fe200008e0635 */
[----:B------:R-:W-:Y:S01]  /*1ab0*/  LDGSTS.E.BYPASS.128 [R147+0x10000], desc[UR14][R44.64] ;  /* 0x100000002c937fae */ /* 0x000fe2000b901c4e */
[----:B------:R-:W-:Y:S02]  /*1ac0*/  IADD3 R131, P1, R48, 0x300, RZ ;  /* 0x0000030030837810 */ /* 0x000fe40007f3e0ff */
        /* <DEDUP_REMOVED lines=18> */
[----:B------:R-:W-:Y:S02]  /*1bf0*/  LDGSTS.E.BYPASS.128 [R159+0x10000], desc[UR14][R32.64] ;  /* 0x10000000209f7fae */ /* 0x000fe4000b901c4e */
[----:B------:R-:W-:-:S02]  /*1c00*/  IMAD.X R146, RZ, RZ, R37, P1 ;  /* 0x000000ffff927224 */ /* 0x000fc400008e0625 */
[----:B------:R-:W-:Y:S04]  /*1c10*/  LDGSTS.E.BYPASS.128 [R161+0x10000], desc[UR14][R24.64] ;  /* 0x1000000018a17fae */ /* 0x000fe8000b901c4e */
[----:B------:R-:W-:Y:S04]  /*1c20*/  LDGSTS.E.BYPASS.128 [R163+0x10000], desc[UR14][R26.64] ;  /* 0x100000001aa37fae */ /* 0x000fe8000b901c4e */
[----:B------:R-:W-:Y:S04]  /*1c30*/  LDGSTS.E.BYPASS.128 [R165+0x10000], desc[UR14][R28.64] ;  /* 0x100000001ca57fae */ /* 0x000fe8000b901c4e */
[----:B------:R-:W-:Y:S04]  /*1c40*/  LDGSTS.E.BYPASS.128 [R72+0x10000], desc[UR14][R30.64] ;  /* 0x100000001e487fae */ /* 0x000fe8000b901c4e */
[----:B------:R-:W0:Y:S01]  /*1c50*/  LDGDEPBAR ;  /* 0x00000000000079af */ /* 0x000e220000000000 */
[----:B------:R-:W-:Y:S06]  /*1c60*/  BAR.SYNC.DEFER_BLOCKING 0x0 ;  /* 0x0000000000007b1d */ /* 0x000fec0000010000 */
[----:B------:R-:W-:Y:S01]  /*1c70*/  @!PT LDS RZ, [RZ] ;  /* 0x00000000fffff984 */ /* 0x000fe20000000800 */
[----:B------:R-:W-:Y:S01]  /*1c80*/  @!PT LDS RZ, [RZ] ;  /* 0x00000000fffff984 */ /* 0x000fe20000000800 */
[----:B------:R-:W-:Y:S01]  /*1c90*/  @!PT LDS RZ, [RZ] ;  /* 0x00000000fffff984 */ /* 0x000fe20000000800 */
[----:B------:R-:W-:Y:S04]  /*1ca0*/  LDGSTS.E.BYPASS.128 [R73+0x4000], desc[UR14][R68.64+0x100] ;  /* 0x0400010044497fae */ /* 0x000fe8000b901c4e */
[----:B------:R-:W-:Y:S04]  /*1cb0*/  LDGSTS.E.BYPASS.128 [R75+0x4000], desc[UR14][R66.64+0x100] ;  /* 0x04000100424b7fae */ /* 0x000fe8000b901c4e */
[----:B------:R-:W-:Y:S04]  /*1cc0*/  LDGSTS.E.BYPASS.128 [R77+0x4000], desc[UR14][R64.64+0x100] ;  /* 0x04000100404d7fae */ /* 0x000fe8000b901c4e */
[----:B------:R-:W-:Y:S04]  /*1cd0*/  LDGSTS.E.BYPASS.128 [R79+0x4000], desc[UR14][R62.64+0x100] ;  /* 0x040001003e4f7fae */ /* 0x000fe8000b901c4e */
[----:B------:R-:W-:Y:S04]  /*1ce0*/  LDGSTS.E.BYPASS.128 [R81+0x4000], desc[UR14][R60.64+0x100] ;  /* 0x040001003c517fae */ /* 0x000fe8000b901c4e */
[----:B------:R-:W-:Y:S04]  /*1cf0*/  LDGSTS.E.BYPASS.128 [R83+0x4000], desc[UR14][R58.64+0x100] ;  /* 0x040001003a537fae */ /* 0x000fe8000b901c4e */
[----:B------:R-:W-:Y:S04]  /*1d00*/  LDGSTS.E.BYPASS.128 [R85+0x4000], desc[UR14][R56.64+0x100] ;  /* 0x0400010038557fae */ /* 0x000fe8000b901c4e */
[----:B------:R-:W-:Y:S04]  /*1d10*/  LDGSTS.E.BYPASS.128 [R87+0x4000], desc[UR14][R54.64+0x100] ;  /* 0x0400010036577fae */ /* 0x000fe8000b901c4e */
[----:B------:R-:W0:Y:S04]  /*1d20*/  LDGDEPBAR ;  /* 0x00000000000079af */ /* 0x000e280000000000 */
        /* <DEDUP_REMOVED lines=21> */
[----:B------:R2:W-:Y:S04]  /*1e80*/  LDGSTS.E.BYPASS.128 [R73+0x8000], desc[UR14][R68.64+0x200] ;  /* 0x0800020044497fae */ /* 0x0005e8000b901c4e */
[----:B------:R3:W-:Y:S04]  /*1e90*/  LDGSTS.E.BYPASS.128 [R75+0x8000], desc[UR14][R66.64+0x200] ;  /* 0x08000200424b7fae */ /* 0x0007e8000b901c4e */
[----:B------:R4:W-:Y:S04]  /*1ea0*/  LDGSTS.E.BYPASS.128 [R77+0x8000], desc[UR14][R64.64+0x200] ;  /* 0x08000200404d7fae */ /* 0x0009e8000b901c4e */
[----:B------:R5:W-:Y:S01]  /*1eb0*/  LDGSTS.E.BYPASS.128 [R79+0x8000], desc[UR14][R62.64+0x200] ;  /* 0x080002003e4f7fae */ /* 0x000be2000b901c4e */
[----:B--2---:R-:W-:-:S03]  /*1ec0*/  CS2R R68, SRZ ;  /* 0x0000000000447805 */ /* 0x004fc6000001ff00 */
[----:B------:R2:W-:Y:S01]  /*1ed0*/  LDGSTS.E.BYPASS.128 [R81+0x8000], desc[UR14][R60.64+0x200] ;  /* 0x080002003c517fae */ /* 0x0005e2000b901c4e */
[----:B---3--:R-:W-:Y:S02]  /*1ee0*/  CS2R R66, SRZ ;  /* 0x0000000000427805 */ /* 0x008fe4000001ff00 */
[----:B------:R-:W-:Y:S01]  /*1ef0*/  CS2R R74, SRZ ;  /* 0x00000000004a7805 */ /* 0x000fe2000001ff00 */
[----:B------:R3:W-:Y:S01]  /*1f00*/  LDGSTS.E.BYPASS.128 [R83+0x8000], desc[UR14][R58.64+0x200] ;  /* 0x080002003a537fae */ /* 0x0007e2000b901c4e */
[----:B----4-:R-:W-:Y:S02]  /*1f10*/  CS2R R64, SRZ ;  /* 0x0000000000407805 */ /* 0x010fe4000001ff00 */
[----:B------:R-:W-:Y:S01]  /*1f20*/  CS2R R76, SRZ ;  /* 0x00000000004c7805 */ /* 0x000fe2000001ff00 */
[----:B------:R4:W-:Y:S01]  /*1f30*/  LDGSTS.E.BYPASS.128 [R85+0x8000], desc[UR14][R56.64+0x200] ;  /* 0x0800020038557fae */ /* 0x0009e2000b901c4e */
[----:B-----5:R-:W-:Y:S02]  /*1f40*/  CS2R R62, SRZ ;  /* 0x00000000003e7805 */ /* 0x020fe4000001ff00 */
[----:B------:R-:W-:Y:S01]  /*1f50*/  CS2R R78, SRZ ;  /* 0x00000000004e7805 */ /* 0x000fe2000001ff00 */
[----:B------:R5:W-:Y:S01]  /*1f60*/  LDGSTS.E.BYPASS.128 [R87+0x8000], desc[UR14][R54.64+0x200] ;  /* 0x0800020036577fae */ /* 0x000be2000b901c4e */
[----:B-12---:R-:W-:-:S02]  /*1f70*/  CS2R R60, SRZ ;  /* 0x00000000003c7805 */ /* 0x006fc4000001ff00 */
[----:B------:R-:W-:Y:S01]  /*1f80*/  CS2R R80, SRZ ;  /* 0x0000000000507805 */ /* 0x000fe2000001ff00 */
[----:B------:R-:W0:Y:S01]  /*1f90*/  LDGDEPBAR ;  /* 0x00000000000079af */ /* 0x000e220000000000 */
[----:B---3--:R-:W-:Y:S02]  /*1fa0*/  CS2R R58, SRZ ;  /* 0x00000000003a7805 */ /* 0x008fe4000001ff00 */
[----:B------:R-:W-:Y:S01]  /*1fb0*/  CS2R R82, SRZ ;  /* 0x0000000000527805 */ /* 0x000fe2000001ff00 */
[----:B------:R1:W-:Y:S01]  /*1fc0*/  LDGSTS.E.BYPASS.128 [R115+0x20000], desc[UR14][R70.64+0x200] ;  /* 0x2000020046737fae */ /* 0x0003e2000b901c4e */
[----:B----4-:R-:W-:Y:S02]  /*1fd0*/  CS2R R56, SRZ ;  /* 0x0000000000387805 */ /* 0x010fe4000001ff00 */
[----:B------:R-:W-:Y:S01]  /*1fe0*/  CS2R R84, SRZ ;  /* 0x0000000000547805 */ /* 0x000fe2000001ff00 */
[----:B------:R2:W-:Y:S01]  /*1ff0*/  LDGSTS.E.BYPASS.128 [R117+0x20000], desc[UR14][R52.64+0x200] ;  /* 0x2000020034757fae */ /* 0x0005e2000b901c4e */
[----:B-----5:R-:W-:-:S02]  /*2000*/  CS2R R54, SRZ ;  /* 0x0000000000367805 */ /* 0x020fc4000001ff00 */
[----:B------:R-:W-:Y:S01]  /*2010*/  CS2R R86, SRZ ;  /* 0x0000000000567805 */ /* 0x000fe2000001ff00 */
[----:B------:R3:W-:Y:S04]  /*2020*/  LDGSTS.E.BYPASS.128 [R119+0x20000], desc[UR14][R50.64+0x200] ;  /* 0x2000020032777fae */ /* 0x0007e8000b901c4e */
[----:B------:R4:W-:Y:S01]  /*2030*/  LDGSTS.E.BYPASS.128 [R121+0x20000], desc[UR14][R48.64+0x200] ;  /* 0x2000020030797fae */ /* 0x0009e2000b901c4e */
[----:B-1----:R-:W-:-:S03]  /*2040*/  CS2R R70, SRZ ;  /* 0x0000000000467805 */ /* 0x002fc6000001ff00 */
[----:B------:R1:W-:Y:S01]  /*2050*/  LDGSTS.E.BYPASS.128 [R145+0x20000], desc[UR14][R46.64+0x200] ;  /* 0x200002002e917fae */ /* 0x0003e2000b901c4e */
[----:B--2---:R-:W-:-:S03]  /*2060*/  CS2R R52, SRZ ;  /* 0x0000000000347805 */ /* 0x004fc6000001ff00 */
[----:B------:R2:W-:Y:S01]  /*2070*/  LDGSTS.E.BYPASS.128 [R147+0x20000], desc[UR14][R44.64+0x200] ;  /* 0x200002002c937fae */ /* 0x0005e2000b901c4e */
[----:B---3--:R-:W-:-:S03]  /*2080*/  CS2R R50, SRZ ;  /* 0x0000000000327805 */ /* 0x008fc6000001ff00 */
[----:B------:R3:W-:Y:S01]  /*2090*/  LDGSTS.E.BYPASS.128 [R149+0x20000], desc[UR14][R42.64+0x200] ;  /* 0x200002002a957fae */ /* 0x0007e2000b901c4e */
[----:B----4-:R-:W-:-:S03]  /*20a0*/  CS2R R48, SRZ ;  /* 0x0000000000307805 */ /* 0x010fc6000001ff00 */
[----:B------:R4:W-:Y:S01]  /*20b0*/  LDGSTS.E.BYPASS.128 [R151+0x20000], desc[UR14][R40.64+0x200] ;  /* 0x2000020028977fae */ /* 0x0009e2000b901c4e */
[----:B-1----:R-:W-:Y:S02]  /*20c0*/  IADD3 R145, P0, R34, 0x300, RZ ;  /* 0x0000030022917810 */ /* 0x002fe40007f1e0ff */
[----:B------:R-:W-:Y:S01]  /*20d0*/  CS2R R46, SRZ ;  /* 0x00000000002e7805 */ /* 0x000fe2000001ff00 */
[----:B------:R1:W-:Y:S01]  /*20e0*/  LDGSTS.E.BYPASS.128 [R153+0x20000], desc[UR14][R38.64+0x200] ;  /* 0x2000020026997fae */ /* 0x0003e2000b901c4e */
[----:B--2---:R-:W-:Y:S01]  /*20f0*/  IADD3 R147, P1, R32, 0x300, RZ ;  /* 0x0000030020937810 */ /* 0x004fe20007f3e0ff */
[----:B------:R-:W-:Y:S01]  /*2100*/  IMAD.X R148, RZ, RZ, R35, P0 ;  /* 0x000000ffff947224 */ /* 0x000fe200000e0623 */
[----:B------:R-:W-:Y:S01]  /*2110*/  CS2R R44, SRZ ;  /* 0x00000000002c7805 */ /* 0x000fe2000001ff00 */
[----:B------:R2:W-:Y:S01]  /*2120*/  LDGSTS.E.BYPASS.128 [R155+0x20000], desc[UR14][R36.64+0x200] ;  /* 0x20000200249b7fae */ /* 0x0005e2000b901c4e */
[----:B---3--:R-:W-:Y:S01]  /*2130*/  IADD3 R149, P0, R24, 0x300, RZ ;  /* 0x0000030018957810 */ /* 0x008fe20007f1e0ff */
[----:B------:R-:W-:Y:S01]  /*2140*/  IMAD.X R150, RZ, RZ, R33, P1 ;  /* 0x000000ffff967224 */ /* 0x000fe200008e0621 */
[----:B------:R-:W-:Y:S01]  /*2150*/  CS2R R42, SRZ ;  /* 0x00000000002a7805 */ /* 0x000fe2000001ff00 */
[----:B------:R3:W-:Y:S01]  /*2160*/  LDGSTS.E.BYPASS.128 [R157+0x20000], desc[UR14][R34.64+0x200] ;  /* 0x20000200229d7fae */ /* 0x0007e2000b901c4e */
[----:B----4-:R-:W-:Y:S01]  /*2170*/  IADD3 R151, P2, R26, 0x300, RZ ;  /* 0x000003001a977810 */ /* 0x010fe20007f5e0ff */
[----:B------:R-:W-:Y:S01]  /*2180*/  IMAD.X R152, RZ, RZ, R25, P0 ;  /* 0x000000ffff987224 */ /* 0x000fe200000e0619 */
[----:B------:R-:W-:Y:S01]  /*2190*/  IADD3 R154, P0, R30, 0x300, RZ ;  /* 0x000003001e9a7810 */ /* 0x000fe20007f1e0ff */
[----:B------:R4:W-:Y:S01]  /*21a0*/  LDGSTS.E.BYPASS.128 [R159+0x20000], desc[UR14][R32.64+0x200] ;  /* 0x20000200209f7fae */ /* 0x0009e2000b901c4e */
[----:B-1----:R-:W-:-:S02]  /*21b0*/  IADD3 R153, P1, R28, 0x300, RZ ;  /* 0x000003001c997810 */ /* 0x002fc40007f3e0ff */
[----:B------:R-:W-:Y:S02]  /*21c0*/  CS2R R38, SRZ ;  /* 0x0000000000267805 */ /* 0x000fe4000001ff00 */
[----:B------:R-:W-:Y:S01]  /*21d0*/  CS2R R40, SRZ ;  /* 0x0000000000287805 */ /* 0x000fe2000001ff00 */
[----:B------:R1:W-:Y:S01]  /*21e0*/  LDGSTS.E.BYPASS.128 [R161+0x20000], desc[UR14][R24.64+0x200] ;  /* 0x2000020018a17fae */ /* 0x0003e2000b901c4e */
[----:B--2---:R-:W-:Y:S01]  /*21f0*/  IMAD.X R155, RZ, RZ, R27, P2 ;  /* 0x000000ffff9b7224 */ /* 0x004fe200010e061b */
[----:B------:R-:W-:Y:S01]  /*2200*/  CS2R R36, SRZ ;  /* 0x0000000000247805 */ /* 0x000fe2000001ff00 */
[----:B------:R-:W-:Y:S01]  /*2210*/  IMAD.X R156, RZ, RZ, R29, P1 ;  /* 0x000000ffff9c7224 */ /* 0x000fe200008e061d */
[----:B------:R2:W-:Y:S01]  /*2220*/  LDGSTS.E.BYPASS.128 [R163+0x20000], desc[UR14][R26.64+0x200] ;  /* 0x200002001aa37fae */ /* 0x0005e2000b901c4e */
[----:B---3--:R-:W-:Y:S01]  /*2230*/  IMAD.X R157, RZ, RZ, R31, P0 ;  /* 0x000000ffff9d7224 */ /* 0x008fe200000e061f */
[----:B------:R-:W-:Y:S02]  /*2240*/  CS2R R34, SRZ ;  /* 0x0000000000227805 */ /* 0x000fe4000001ff00 */
[----:B------:R3:W-:Y:S01]  /*2250*/  LDGSTS.E.BYPASS.128 [R165+0x20000], desc[UR14][R28.64+0x200] ;  /* 0x200002001ca57fae */ /* 0x0007e2000b901c4e */
[----:B----4-:R-:W-:-:S02]  /*2260*/  SHF.R.U32.HI R159, RZ, 0x5, R0 ;  /* 0x00000005ff9f7819 */ /* 0x010fc40000011600 */
[----:B------:R-:W-:Y:S01]  /*2270*/  CS2R R32, SRZ ;  /* 0x0000000000207805 */ /* 0x000fe2000001ff00 */
[----:B------:R4:W-:Y:S01]  /*2280*/  LDGSTS.E.BYPASS.128 [R72+0x20000], desc[UR14][R30.64+0x200] ;  /* 0x200002001e487fae */ /* 0x0009e2000b901c4e */
[----:B-1----:R-:W-:Y:S02]  /*2290*/  CS2R R24, SRZ ;  /* 0x0000000000187805 */ /* 0x002fe4000001ff00 */
[----:B------:R-:W-:Y:S01]  /*22a0*/  LOP3.LUT R158, R159, 0x7fffffc, RZ, 0xc0, !PT ;  /* 0x07fffffc9f9e7812 */ /* 0x000fe200078ec0ff */
[----:B------:R-:W0:Y:S01]  /*22b0*/  LDGDEPBAR ;  /* 0x00000000000079af */ /* 0x000e220000000000 */
[----:B--2---:R-:W-:Y:S02]  /*22c0*/  CS2R R26, SRZ ;  /* 0x00000000001a7805 */ /* 0x004fe4000001ff00 */
[----:B---3--:R-:W-:Y:S02]  /*22d0*/  CS2R R28, SRZ ;  /* 0x00000000001c7805 */ /* 0x008fe4000001ff00 */
[----:B----4-:R-:W-:-:S02]  /*22e0*/  CS2R R30, SRZ ;  /* 0x00000000001e7805 */ /* 0x010fc4000001ff00 */
[----:B------:R-:W-:-:S07]  /*22f0*/  CS2R R72, SRZ ;  /* 0x0000000000487805 */ /* 0x000fce000001ff00 */
.L_x_0:
[----:B------:R-:W1:Y:S01]  /*2300*/  SHFL.IDX PT, R114, R158, RZ, 0x1f ;  /* 0x00001fff9e727589 */ /* 0x000e6200000e0000 */
[----:B------:R-:W-:Y:S01]  /*2310*/  UIADD3 UR11, UR11, 0x1, URZ ;  /* 0x000000010b0b7890 */ /* 0x000fe2000fffe03f */
[----:B------:R-:W-:-:S04]  /*2320*/  DEPBAR.LE SB0, 0x4 ;  /* 0x000081000000791a */ /* 0x000fc80000000000 */
[----:B------:R-:W-:Y:S01]  /*2330*/  UISETP.GE.AND UP0, UPT, UR11, 0x4, UPT ;  /* 0x000000040b00788c */ /* 0x000fe2000bf06270 */
[----:B------:R-:W-:Y:S01]  /*2340*/  BAR.SYNC.DEFER_BLOCKING 0x0 ;  /* 0x0000000000007b1d */ /* 0x000fe20000010000 */
[----:B------:R-:W-:Y:S01]  /*2350*/  UIADD3 UR12, UR12, 0x1, URZ ;  /* 0x000000010c0c7890 */ /* 0x000fe2000fffe03f */
[----:B------:R-:W-:Y:S01]  /*2360*/  IADD3 R118, P1, R96, UR6, RZ ;  /* 0x0000000660767c10 */ /* 0x000fe2000ff3e0ff */
[----:B------:R-:W-:Y:S01]  /*2370*/  USEL UR11, UR11, URZ, !UP0 ;  /* 0x0000003f0b0b7287 */ /* 0x000fe2000c000000 */
[----:B------:R-:W-:Y:S02]  /*2380*/  VIADD R160, R160, 0x80 ;  /* 0x00000080a0a07836 */ /* 0x000fe40000000000 */
[----:B------:R-:W-:Y:S01]  /*2390*/  UMOV UR19, 0x40000040 ;  /* 0x4000004000137882 */ /* 0x000fe20000000000 */
[----:B------:R-:W-:Y:S01]  /*23a0*/  ULEA UR4, UR11, UR10, 0xe ;  /* 0x0000000a0b047291 */ /* 0x000fe2000f8e703f */
[----:B------:R-:W-:Y:S02]  /*23b0*/  IADD3.X R119, R100, UR7, RZ, P1, !PT ;  /* 0x0000000764777c10 */ /* 0x000fe40008ffe4ff */
[----:B------:R-:W-:Y:S01]  /*23c0*/  IADD3 R120, P1, R98, UR6, RZ ;  /* 0x0000000662787c10 */ /* 0x000fe2000ff3e0ff */
[----:B------:R-:W-:Y:S01]  /*23d0*/  USHF.R.U32.HI UR8, URZ, 0x4, UR4 ;  /* 0x000000043f087899 */ /* 0x000fe20008011604 */
[----:B------:R-:W-:Y:S01]  /*23e0*/  ISETP.GE.U32.AND P0, PT, R160, 0xa80, PT ;  /* 0x00000a80a000780c */ /* 0x000fe20003f06070 */
[----:B------:R-:W-:Y:S01]  /*23f0*/  ULEA UR4, UR11, UR13, 0xf ;  /* 0x0000000d0b047291 */ /* 0x000fe2000f8e783f */
[----:B------:R-:W-:Y:S01]  /*2400*/  IADD3.X R121, R104, UR7, RZ, P1, !PT ;  /* 0x0000000768797c10 */ /* 0x000fe20008ffe4ff */
[----:B------:R-:W-:Y:S01]  /*2410*/  ULOP3.LUT UR8, UR8, 0x3fff, URZ, 0xc0, !UPT ;  /* 0x00003fff08087892 */ /* 0x000fe2000f8ec03f */
[----:B------:R-:W-:Y:S01]  /*2420*/  IADD3 R116, P1, R102, UR6, RZ ;  /* 0x0000000666747c10 */ /* 0x000fe2000ff3e0ff */
[----:B------:R-:W-:Y:S01]  /*2430*/  USHF.R.U32.HI UR4, URZ, 0x4, UR4 ;  /* 0x000000043f047899 */ /* 0x000fe20008011604 */
[----:B-1----:R-:W-:-:S02]  /*2440*/  R2UR UR5, R114 ;  /* 0x00000000720572ca */ /* 0x002fc400000e0000 */
[----:B------:R-:W-:Y:S01]  /*2450*/  IADD3.X R117, R108, UR7, RZ, P1, !PT ;  /* 0x000000076c757c10 */ /* 0x000fe20008ffe4ff */
[----:B------:R-:W-:Y:S01]  /*2460*/  ULOP3.LUT UR4, UR4, 0x3fff, URZ, 0xc0, !UPT ;  /* 0x00003fff04047892 */ /* 0x000fe2000f8ec03f */
[----:B------:R-:W-:Y:S01]  /*2470*/  IADD3 R114, P1, R106, UR6, RZ ;  /* 0x000000066a727c10 */ /* 0x000fe2000ff3e0ff */
[----:B------:R-:W-:Y:S02]  /*2480*/  WARPGROUP.ARRIVE ;  /* 0x00000000000079c5 */ /* 0x000fe40000000000 */
[----:B------:R-:W-:Y:S01]  /*2490*/  ULOP3.LUT UR18, UR4, 0x4000000, URZ, 0xfc, !UPT ;  /* 0x0400000004127892 */ /* 0x000fe2000f8efc3f */
[----:B------:R-:W-:-:S05]  /*24a0*/  IADD3.X R115, R110, UR7, RZ, P1, !PT ;  /* 0x000000076e737c10 */ /* 0x000fca0008ffe4ff */
[----:B------:R-:W-:-:S04]  /*24b0*/  USHF.L.U32 UR5, UR5, 0x7, URZ ;  /* 0x0000000705057899 */ /* 0x000fc8000800063f */
[----:B------:R-:W-:-:S04]  /*24c0*/  ULOP3.LUT UR5, UR5, 0x180, URZ, 0xc0, !UPT ;  /* 0x0000018005057892 */ /* 0x000fc8000f8ec03f */
[----:B------:R-:W-:-:S03]  /*24d0*/  UIADD3 UR8, UP0, UR5, UR8, URZ ;  /* 0x0000000805087290 */ /* 0x000fc6000ff1e03f */
[----:B------:R-:W-:Y:S01]  /*24e0*/  UMOV UR5, URZ ;  /* 0x0000003f00057c82 */ /* 0x000fe20008000000 */
[----:B------:R-:W-:Y:S02]  /*24f0*/  UIADD3.X UR9, URZ, URZ, URZ, UP0, !UPT ;  /* 0x0000003f3f097290 */ /* 0x000fe400087fe43f */
[----:B------:R-:W-:Y:S02]  /*2500*/  ULOP3.LUT UR16, UR8, 0x2000000, URZ, 0xfc, !UPT ;  /* 0x0200000008107892 */ /* 0x000fe4000f8efc3f */
[----:B------:R-:W-:Y:S02]  /*2510*/  ULOP3.LUT UR17, UR9, 0x40000040, URZ, 0xfc, !UPT ;  /* 0x4000004009117892 */ /* 0x000fe4000f8efc3f */
[----:B------:R-:W-:-:S04]  /*2520*/  UISETP.GE.AND UP0, UPT, UR12, 0x4, UPT ;  /* 0x000000040c00788c */ /* 0x000fc8000bf06270 */
[----:B------:R-:W-:-:S03]  /*2530*/  USEL UR12, UR12, URZ, !UP0 ;  /* 0x0000003f0c0c7287 */ /* 0x000fc6000c000000 */
[----:B------:R-:W-:Y:S01]  /*2540*/  HGMMA.64x128x16.F32.BF16 R24, gdesc[UR16], R24 ;  /* 0x01e00000101879f0 */ /* 0x000fe20008701818 */
[----:B------:R-:W-:Y:S01]  /*2550*/  UMOV UR16, 0x2000002 ;  /* 0x0200000200107882 */ /* 0x000fe20000000000 */
[----:B------:R-:W-:Y:S01]  /*2560*/  UMOV UR17, 0x40000040 ;  /* 0x4000004000117882 */ /* 0x000fe20000000000 */
[----:B------:R-:W-:Y:S01]  /*2570*/  UMOV UR18, 0x4000002 ;  /* 0x0400000200127882 */ /* 0x000fe20000000000 */
[----:B------:R-:W-:Y:S01]  /*2580*/  UMOV UR19, 0x40000040 ;  /* 0x4000004000137882 */ /* 0x000fe20000000000 */
[----:B------:R-:W-:Y:S02]  /*2590*/  UIADD3.64 UR16, UR8, UR16, URZ ;  /* 0x0000001008107297 */ /* 0x000fe4000fffe03f */
[----:B------:R-:W-:-:S09]  /*25a0*/  UIADD3.64 UR18, UR4, UR18, URZ ;  /* 0x0000001204127297 */ /* 0x000fd2000fffe03f */
        /* <DEDUP_REMOVED lines=41> */
[----:B------:R-:W-:Y:S02]  /*2840*/  UIADD3.64 UR18, UR4, UR18, URZ ;  /* 0x0000001204127297 */ /* 0x000fe4000fffe03f */
[----:B------:R-:W-:-:S06]  /*2850*/  ULEA UR4, UR12, UR10, 0xe ;  /* 0x0000000a0c047291 */ /* 0x000fcc000f8e703f */
[----:B------:R-:W-:Y:S02]  /*2860*/  LEA R161, R11, UR4, 0x1 ;  /* 0x000000040ba17c11 */ /* 0x000fe4000f8e08ff */
[----:B------:R-:W-:Y:S02]  /*2870*/  LEA R163, R13, UR4, 0x1 ;  /* 0x000000040da37c11 */ /* 0x000fe4000f8e08ff */
[----:B------:R-:W-:Y:S01]  /*2880*/  LEA R165, R15, UR4, 0x1 ;  /* 0x000000040fa57c11 */ /* 0x000fe2000f8e08ff */
[----:B------:R-:W-:Y:S03]  /*2890*/  HGMMA.64x128x16.F32.BF16 R24, gdesc[UR16], R24, gsb0 ;  /* 0x01e00000101879f0 */ /* 0x000fe60008001818 */
[----:B------:R-:W-:Y:S02]  /*28a0*/  WARPGROUP.DEPBAR.LE gsb0, 0x1 ;  /* 0x00008000000079c5 */ /* 0x000fe40000010100 */
[----:B------:R-:W-:Y:S06]  /*28b0*/  BAR.SYNC.DEFER_BLOCKING 0x0 ;  /* 0x0000000000007b1d */ /* 0x000fec0000010000 */
[----:B------:R-:W-:Y:S01]  /*28c0*/  @!PT LDS RZ, [RZ] ;  /* 0x00000000fffff984 */ /* 0x000fe20000000800 */
[----:B------:R-:W-:Y:S01]  /*28d0*/  @!PT LDS RZ, [RZ] ;  /* 0x00000000fffff984 */ /* 0x000fe20000000800 */
[----:B------:R-:W-:Y:S01]  /*28e0*/  @!PT LDS RZ, [RZ] ;  /* 0x00000000fffff984 */ /* 0x000fe20000000800 */
[----:B------:R1:W-:Y:S04]  /*28f0*/  LDGSTS.E.BYPASS.128 [R161], desc[UR14][R118.64], !P0 ;  /* 0x0000000076a17fae */ /* 0x0003e8000c101c4e */
[----:B------:R2:W-:Y:S04]  /*2900*/  LDGSTS.E.BYPASS.128 [R163], desc[UR14][R120.64], !P0 ;  /* 0x0000000078a37fae */ /* 0x0005e8000c101c4e */
[----:B------:R3:W-:Y:S01]  /*2910*/  LDGSTS.E.BYPASS.128 [R165], desc[UR14][R116.64], !P0 ;  /* 0x0000000074a57fae */ /* 0x0007e2000c101c4e */
[----:B-1----:R-:W-:-:S02]  /*2920*/  IADD3 R118, P1, R109, UR6, RZ ;  /* 0x000000066d767c10 */ /* 0x002fc4000ff3e0ff */
[----:B------:R-:W-:Y:S02]  /*2930*/  LEA R161, R17, UR4, 0x1 ;  /* 0x0000000411a17c11 */ /* 0x000fe4000f8e08ff */
[----:B------:R-:W-:Y:S02]  /*2940*/  IADD3.X R119, R112, UR7, RZ, P1, !PT ;  /* 0x0000000770777c10 */ /* 0x000fe40008ffe4ff */
[----:B--2---:R-:W-:Y:S01]  /*2950*/  IADD3 R120, P1, R111, UR6, RZ ;  /* 0x000000066f787c10 */ /* 0x004fe2000ff3e0ff */
[----:B------:R1:W-:Y:S01]  /*2960*/  LDGSTS.E.BYPASS.128 [R161], desc[UR14][R114.64], !P0 ;  /* 0x0000000072a17fae */ /* 0x0003e2000c101c4e */
[----:B------:R-:W-:Y:S02]  /*2970*/  LEA R163, R19, UR4, 0x1 ;  /* 0x0000000413a37c11 */ /* 0x000fe4000f8e08ff */
[----:B------:R-:W-:Y:S02]  /*2980*/  IADD3.X R121, R122, UR7, RZ, P1, !PT ;  /* 0x000000077a797c10 */ /* 0x000fe40008ffe4ff */
[----:B---3--:R-:W-:Y:S01]  /*2990*/  IADD3 R116, P1, R113, UR6, RZ ;  /* 0x0000000671747c10 */ /* 0x008fe2000ff3e0ff */
[----:B------:R2:W-:Y:S01]  /*29a0*/  LDGSTS.E.BYPASS.128 [R163], desc[UR14][R118.64], !P0 ;  /* 0x0000000076a37fae */ /* 0x0005e2000c101c4e */
[----:B------:R-:W-:-:S02]  /*29b0*/  LEA R165, R21, UR4, 0x1 ;  /* 0x0000000415a57c11 */ /* 0x000fc4000f8e08ff */
[----:B------:R-:W-:Y:S02]  /*29c0*/  IADD3.X R117, R124, UR7, RZ, P1, !PT ;  /* 0x000000077c757c10 */ /* 0x000fe40008ffe4ff */
[----:B-1----:R-:W-:Y:S01]  /*29d0*/  IADD3 R114, P1, R123, UR6, RZ ;  /* 0x000000067b727c10 */ /* 0x002fe2000ff3e0ff */
[----:B------:R1:W-:Y:S01]  /*29e0*/  LDGSTS.E.BYPASS.128 [R165], desc[UR14][R120.64], !P0 ;  /* 0x0000000078a57fae */ /* 0x0003e2000c101c4e */
[----:B------:R-:W-:Y:S02]  /*29f0*/  LEA R161, R23, UR4, 0x1 ;  /* 0x0000000417a17c11 */ /* 0x000fe4000f8e08ff */
[----:B------:R-:W-:Y:S02]  /*2a00*/  IADD3.X R115, R126, UR7, RZ, P1, !PT ;  /* 0x000000077e737c10 */ /* 0x000fe40008ffe4ff */
[----:B--2---:R-:W-:Y:S01]  /*2a10*/  IADD3 R118, P1, R125, UR6, RZ ;  /* 0x000000067d767c10 */ /* 0x004fe2000ff3e0ff */
[----:B------:R2:W-:Y:S01]  /*2a20*/  LDGSTS.E.BYPASS.128 [R161], desc[UR14][R116.64], !P0 ;  /* 0x0000000074a17fae */ /* 0x0005e2000c101c4e */
[----:B------:R-:W-:Y:S01]  /*2a30*/  LEA R163, R89, UR4, 0x1 ;  /* 0x0000000459a37c11 */ /* 0x000fe2000f8e08ff */
[----:B------:R-:W-:Y:S01]  /*2a40*/  ULEA UR4, UR12, UR13, 0xf ;  /* 0x0000000d0c047291 */ /* 0x000fe2000f8e783f */
[----:B------:R-:W-:-:S02]  /*2a50*/  IADD3.X R119, R128, UR7, RZ, P1, !PT ;  /* 0x0000000780777c10 */ /* 0x000fc40008ffe4ff */
[----:B-1----:R-:W-:Y:S01]  /*2a60*/  IADD3 R120, P1, R127, UR6, RZ ;  /* 0x000000067f787c10 */ /* 0x002fe2000ff3e0ff */
[----:B------:R1:W-:Y:S02]  /*2a70*/  LDGSTS.E.BYPASS.128 [R163], desc[UR14][R114.64], !P0 ;  /* 0x0000000072a37fae */ /* 0x0003e4000c101c4e */
[----:B------:R-:W-:Y:S02]  /*2a80*/  LEA R165, R12, UR4, 0x1 ;  /* 0x000000040ca57c11 */ /* 0x000fe4000f8e08ff */
[----:B------:R-:W-:Y:S01]  /*2a90*/  IADD3.X R121, R130, UR7, RZ, P1, !PT ;  /* 0x0000000782797c10 */ /* 0x000fe20008ffe4ff */
[----:B------:R-:W0:Y:S01]  /*2aa0*/  LDGDEPBAR ;  /* 0x00000000000079af */ /* 0x000e220000000000 */
[----:B--2---:R-:W-:-:S03]  /*2ab0*/  LEA R161, R14, UR4, 0x1 ;  /* 0x000000040ea17c11 */ /* 0x004fc6000f8e08ff */
[----:B------:R2:W-:Y:S01]  /*2ac0*/  LDGSTS.E.BYPASS.128 [R165], desc[UR14][R118.64], !P0 ;  /* 0x0000000076a57fae */ /* 0x0005e2000c101c4e */
[----:B-1----:R-:W-:-:S03]  /*2ad0*/  IADD3 R114, P1, R129, UR6, RZ ;  /* 0x0000000681727c10 */ /* 0x002fc6000ff3e0ff */
[----:B------:R1:W-:Y:S01]  /*2ae0*/  LDGSTS.E.BYPASS.128 [R161], desc[UR14][R120.64], !P0 ;  /* 0x0000000078a17fae */ /* 0x0003e2000c101c4e */
[----:B------:R-:W-:Y:S02]  /*2af0*/  LEA R163, R16, UR4, 0x1 ;  /* 0x0000000410a37c11 */ /* 0x000fe4000f8e08ff */
[----:B------:R-:W-:Y:S02]  /*2b00*/  IADD3.X R115, R132, UR7, RZ, P1, !PT ;  /* 0x0000000784737c10 */ /* 0x000fe40008ffe4ff */
[----:B------:R-:W-:Y:S02]  /*2b10*/  IADD3 R116, P1, R131, UR6, RZ ;  /* 0x0000000683747c10 */ /* 0x000fe4000ff3e0ff */
[----:B--2---:R-:W-:Y:S01]  /*2b20*/  LEA R165, R18, UR4, 0x1 ;  /* 0x0000000412a57c11 */ /* 0x004fe2000f8e08ff */
[----:B------:R2:W-:Y:S01]  /*2b30*/  LDGSTS.E.BYPASS.128 [R163], desc[UR14][R114.64], !P0 ;  /* 0x0000000072a37fae */ /* 0x0005e2000c101c4e */
[----:B------:R-:W-:Y:S02]  /*2b40*/  IADD3.X R117, R134, UR7, RZ, P1, !PT ;  /* 0x0000000786757c10 */ /* 0x000fe40008ffe4ff */
[----:B------:R-:W-:-:S02]  /*2b50*/  IADD3 R118, P1, R133, UR6, RZ ;  /* 0x0000000685767c10 */ /* 0x000fc4000ff3e0ff */
[----:B-1----:R-:W-:Y:S01]  /*2b60*/  LEA R161, R20, UR4, 0x1 ;  /* 0x0000000414a17c11 */ /* 0x002fe2000f8e08ff */
[----:B------:R1:W-:Y:S01]  /*2b70*/  LDGSTS.E.BYPASS.128 [R165], desc[UR14][R116.64], !P0 ;  /* 0x0000000074a57fae */ /* 0x0003e2000c101c4e */
[----:B------:R-:W-:Y:S02]  /*2b80*/  IADD3.X R119, R136, UR7, RZ, P1, !PT ;  /* 0x0000000788777c10 */ /* 0x000fe40008ffe4ff */
[----:B------:R-:W-:-:S03]  /*2b90*/  IADD3 R120, P1, R135, UR6, RZ ;  /* 0x0000000687787c10 */ /* 0x000fc6000ff3e0ff */
[----:B------:R3:W-:Y:S01]  /*2ba0*/  LDGSTS.E.BYPASS.128 [R161], desc[UR14][R118.64], !P0 ;  /* 0x0000000076a17fae */ /* 0x0007e2000c101c4e */
[----:B------:R-:W-:Y:S02]  /*2bb0*/  IADD3.X R121, R138, UR7, RZ, P1, !PT ;  /* 0x000000078a797c10 */ /* 0x000fe40008ffe4ff */
[----:B--2---:R-:W-:Y:S02]  /*2bc0*/  IADD3 R114, P1, R137, UR6, RZ ;  /* 0x0000000689727c10 */ /* 0x004fe4000ff3e0ff */
[----:B------:R-:W-:Y:S02]  /*2bd0*/  LEA R163, R22, UR4, 0x1 ;  /* 0x0000000416a37c11 */ /* 0x000fe4000f8e08ff */
[----:B------:R-:W-:Y:S02]  /*2be0*/  IADD3.X R115, R140, UR7, RZ, P1, !PT ;  /* 0x000000078c737c10 */ /* 0x000fe40008ffe4ff */
[----:B-1----:R-:W-:Y:S01]  /*2bf0*/  IADD3 R116, P1, R139, UR6, RZ ;  /* 0x000000068b747c10 */ /* 0x002fe2000ff3e0ff */
[----:B------:R1:W-:Y:S01]  /*2c00*/  LDGSTS.E.BYPASS.128 [R163], desc[UR14][R120.64], !P0 ;  /* 0x0000000078a37fae */ /* 0x0003e2000c101c4e */
[----:B------:R-:W-:-:S02]  /*2c10*/  LEA R165, R90, UR4, 0x1 ;  /* 0x000000045aa57c11 */ /* 0x000fc4000f8e08ff */
[----:B------:R-:W-:Y:S02]  /*2c20*/  IADD3.X R117, R142, UR7, RZ, P1, !PT ;  /* 0x000000078e757c10 */ /* 0x000fe40008ffe4ff */
[----:B---3--:R-:W-:Y:S01]  /*2c30*/  IADD3 R118, P1, R141, UR6, RZ ;  /* 0x000000068d767c10 */ /* 0x008fe2000ff3e0ff */
[----:B------:R2:W-:Y:S01]  /*2c40*/  LDGSTS.E.BYPASS.128 [R165], desc[UR14][R114.64], !P0 ;  /* 0x0000000072a57fae */ /* 0x0005e2000c101c4e */
[----:B------:R-:W-:Y:S02]  /*2c50*/  LEA R161, R91, UR4, 0x1 ;  /* 0x000000045ba17c11 */ /* 0x000fe4000f8e08ff */
[----:B------:R-:W-:Y:S02]  /*2c60*/  IADD3.X R119, R144, UR7, RZ, P1, !PT ;  /* 0x0000000790777c10 */ /* 0x000fe40008ffe4ff */
[----:B-1----:R-:W-:Y:S01]  /*2c70*/  IADD3 R120, P1, R143, UR6, RZ ;  /* 0x000000068f787c10 */ /* 0x002fe2000ff3e0ff */
[----:B------:R1:W-:Y:S01]  /*2c80*/  LDGSTS.E.BYPASS.128 [R161], desc[UR14][R116.64], !P0 ;  /* 0x0000000074a17fae */ /* 0x0003e2000c101c4e */
[----:B------:R-:W-:-:S02]  /*2c90*/  LEA R163, R4, UR4, 0x1 ;  /* 0x0000000404a37c11 */ /* 0x000fc4000f8e08ff */
[----:B------:R-:W-:Y:S02]  /*2ca0*/  IADD3.X R121, R146, UR7, RZ, P1, !PT ;  /* 0x0000000792797c10 */ /* 0x000fe40008ffe4ff */
[----:B--2---:R-:W-:Y:S01]  /*2cb0*/  IADD3 R114, P1, R145, UR6, RZ ;  /* 0x0000000691727c10 */ /* 0x004fe2000ff3e0ff */
        /* <DEDUP_REMOVED lines=21> */
[----:B------:R-:W-:Y:S01]  /*2e10*/  LEA R163, R10, UR4, 0x1 ;  /* 0x000000040aa37c11 */ /* 0x000fe2000f8e08ff */
[----:B------:R-:W-:Y:S01]  /*2e20*/  UIADD3 UR6, UP0, UR6, 0x100, URZ ;  /* 0x0000010006067890 */ /* 0x000fe2000ff1e03f */
[----:B------:R-:W-:-:S02]  /*2e30*/  IADD3.X R117, R157, UR7, RZ, P1, !PT ;  /* 0x000000079d757c10 */ /* 0x000fc40008ffe4ff */
[----:B--2---:R-:W-:Y:S01]  /*2e40*/  LEA R119, R92, UR4, 0x1 ;  /* 0x000000045c777c11 */ /* 0x004fe2000f8e08ff */
[----:B------:R1:W-:Y:S01]  /*2e50*/  LDGSTS.E.BYPASS.128 [R163], desc[UR14][R114.64], !P0 ;  /* 0x0000000072a37fae */ /* 0x0003e2000c101c4e */
[----:B------:R-:W-:-:S03]  /*2e60*/  UIADD3.X UR7, URZ, UR7, URZ, UP0, !UPT ;  /* 0x000000073f077290 */ /* 0x000fc600087fe43f */
[----:B------:R1:W-:Y:S01]  /*2e70*/  LDGSTS.E.BYPASS.128 [R119], desc[UR14][R116.64], !P0 ;  /* 0x0000000074777fae */ /* 0x0003e2000c101c4e */
[----:B------:R-:W-:-:S03]  /*2e80*/  ISETP.GE.U32.AND P0, PT, R160, 0xb80, PT ;  /* 0x00000b80a000780c */ /* 0x000fc60003f06070 */
[----:B------:R-:W0:Y:S10]  /*2e90*/  LDGDEPBAR ;  /* 0x00000000000079af */ /* 0x000e340000000000 */
[----:B-1----:R-:W-:Y:S05]  /*2ea0*/  @!P0 BRA `(.L_x_0) ;  /* 0xfffffff400148947 */ /* 0x002fea000383ffff */
[----:B------:R-:W-:Y:S02]  /*2eb0*/  WARPGROUP.DEPBAR.LE gsb0, 0x0 ;  /* 0x00008000000079c5 */ /* 0x000fe40000010000 */
[----:B------:R-:W-:Y:S01]  /*2ec0*/  LOP3.LUT R159, R159, 0x3, RZ, 0xc0, !PT ;  /* 0x000000039f9f7812 */ /* 0x000fe200078ec0ff */
[----:B------:R-:W-:-:S04]  /*2ed0*/  DEPBAR.LE SB0, 0x0 ;  /* 0x000080000000791a */ /* 0x000fc80000000000 */
[----:B------:R-:W-:Y:S01]  /*2ee0*/  SHF.R.U32.HI R4, RZ, 0x2, R0 ;  /* 0x00000002ff047819 */ /* 0x000fe20000011600 */
[----:B------:R-:W-:Y:S01]  /*2ef0*/  IMAD.SHL.U32 R5, R0, 0x2, RZ ;  /* 0x0000000200057824 */ /* 0x000fe200078e00ff */
[----:B------:R-:W-:Y:S01]  /*2f00*/  LOP3.LUT R88, R88, 0x78, R3, 0xf8, !PT ;  /* 0x0000007858587812 */ /* 0x000fe200078ef803 */
[----:B------:R-:W-:Y:S01]  /*2f10*/  IMAD.SHL.U32 R7, R159, 0x10, RZ ;  /* 0x000000109f077824 */ /* 0x000fe200078e00ff */
[----:B------:R-:W-:Y:S02]  /*2f20*/  SGXT.U32 R4, R4, 0x3 ;  /* 0x000000030404781a */ /* 0x000fe40000000000 */
[----:B------:R-:W-:Y:S02]  /*2f30*/  LOP3.LUT R5, R5, 0x6, RZ, 0xc0, !PT ;  /* 0x0000000605057812 */ /* 0x000fe400078ec0ff */
[----:B------:R-:W-:Y:S02]  /*2f40*/  LOP3.LUT R4, R7, R4, RZ, 0xfc, !PT ;  /* 0x0000000407047212 */ /* 0x000fe400078efcff */
[----:B------:R-:W-:-:S03]  /*2f50*/  ISETP.GE.AND P0, PT, R88, 0xc00, PT ;  /* 0x00000c005800780c */ /* 0x000fc60003f06270 */
[----:B------:R-:W-:Y:S01]  /*2f60*/  IMAD R4, R4, 0x88, R5 ;  /* 0x0000008804047824 */ /* 0x000fe200078e0205 */
[----:B------:R-:W-:-:S04]  /*2f70*/  ISETP.LT.AND P1, PT, R93, R2, !P0 ;  /* 0x000000025d00720c */ /* 0x000fc80004721270 */
[----:B------:R-:W-:Y:S01]  /*2f80*/  LEA R3, R4, UR10, 0x2 ;  /* 0x0000000a04037c11 */ /* 0x000fe2000f8e10ff */
[----:B------:R-:W-:Y:S01]  /*2f90*/  BAR.SYNC.DEFER_BLOCKING 0x0 ;  /* 0x0000000000007b1d */ /* 0x000fe20000010000 */
[-C--:B------:R-:W-:Y:S02]  /*2fa0*/  ISETP.LT.AND P6, PT, R95, R2.reuse, !P0 ;  /* 0x000000025f00720c */ /* 0x080fe400047c1270 */
[-C--:B------:R-:W-:Y:S02]  /*2fb0*/  ISETP.LT.AND P5, PT, R97, R2.reuse, !P0 ;  /* 0x000000026100720c */ /* 0x080fe400047a1270 */
[----:B------:R-:W-:-:S03]  /*2fc0*/  ISETP.LT.AND P4, PT, R99, R2, !P0 ;  /* 0x000000026300720c */ /* 0x000fc60004781270 */
[----:B------:R-:W1:Y:S01]  /*2fd0*/  LDC.64 R4, c[0x0][0x210] ;  /* 0x00008400ff047b82 */ /* 0x000e620000000a00 */
[----:B------:R-:W-:Y:S02]  /*2fe0*/  CS2R R20, SRZ ;  /* 0x0000000000147805 */ /* 0x000fe4000001ff00 */
[----:B------:R-:W-:Y:S02]  /*2ff0*/  CS2R R22, SRZ ;  /* 0x0000000000167805 */ /* 0x000fe4000001ff00 */
[-C--:B------:R-:W-:Y:S02]  /*3000*/  ISETP.LT.AND P3, PT, R101, R2.reuse, !P0 ;  /* 0x000000026500720c */ /* 0x080fe40004761270 */
[----:B------:R-:W-:Y:S02]  /*3010*/  CS2R R16, SRZ ;  /* 0x0000000000107805 */ /* 0x000fe4000001ff00 */
[----:B------:R-:W-:Y:S02]  /*3020*/  CS2R R18, SRZ ;  /* 0x0000000000127805 */ /* 0x000fe4000001ff00 */
[----:B------:R-:W-:-:S02]  /*3030*/  ISETP.LT.AND P2, PT, R103, R2, !P0 ;  /* 0x000000026700720c */ /* 0x000fc40004741270 */
[----:B------:R-:W-:Y:S02]  /*3040*/  CS2R R12, SRZ ;  /* 0x00000000000c7805 */ /* 0x000fe4000001ff00 */
[----:B------:R-:W-:Y:S02]  /*3050*/  CS2R R14, SRZ ;  /* 0x00000000000e7805 */ /* 0x000fe4000001ff00 */
[----:B------:R-:W-:Y:S01]  /*3060*/  P2R R6, PR, RZ, 0x2 ;  /* 0x00000002ff067803 */ /* 0x000fe20000000000 */
[----:B------:R-:W-:Y:S04]  /*3070*/  STS.64 [R3], R24 ;  /* 0x0000001803007388 */ /* 0x000fe80000000a00 */
[----:B------:R-:W-:Y:S04]  /*3080*/  STS.64 [R3+0x1100], R26 ;  /* 0x0011001a03007388 */ /* 0x000fe80000000a00 */
[----:B------:R2:W-:Y:S04]  /*3090*/  STS.64 [R3+0x20], R28 ;  /* 0x0000201c03007388 */ /* 0x0005e80000000a00 */
[----:B------:R3:W-:Y:S04]  /*30a0*/  STS.64 [R3+0x1120], R30 ;  /* 0x0011201e03007388 */ /* 0x0007e80000000a00 */
[----:B------:R-:W-:Y:S04]  /*30b0*/  STS.64 [R3+0x40], R32 ;  /* 0x0000402003007388 */ /* 0x000fe80000000a00 */
[----:B------:R-:W-:Y:S01]  /*30c0*/  STS.64 [R3+0x1140], R34 ;  /* 0x0011402203007388 */ /* 0x000fe20000000a00 */
[----:B--2---:R-:W-:-:S03]  /*30d0*/  CS2R R28, SRZ ;  /* 0x00000000001c7805 */ /* 0x004fc6000001ff00 */
[----:B------:R-:W-:Y:S01]  /*30e0*/  STS.64 [R3+0x60], R36 ;  /* 0x0000602403007388 */ /* 0x000fe20000000a00 */
[----:B---3--:R-:W-:-:S03]  /*30f0*/  CS2R R30, SRZ ;  /* 0x00000000001e7805 */ /* 0x008fc6000001ff00 */
[----:B------:R-:W-:Y:S04]  /*3100*/  STS.64 [R3+0x1160], R38 ;  /* 0x0011602603007388 */ /* 0x000fe80000000a00 */
[----:B------:R1:W-:Y:S04]  /*3110*/  STS.64 [R3+0x80], R40 ;  /* 0x0000802803007388 */ /* 0x0003e80000000a00 */
[----:B------:R-:W-:Y:S04]  /*3120*/  STS.64 [R3+0x1180], R42 ;  /* 0x0011802a03007388 */ /* 0x000fe80000000a00 */
[----:B------:R-:W-:Y:S04]  /*3130*/  STS.64 [R3+0xa0], R44 ;  /* 0x0000a02c03007388 */ /* 0x000fe80000000a00 */
[----:B------:R-:W-:Y:S01]  /*3140*/  STS.64 [R3+0x11a0], R46 ;  /* 0x0011a02e03007388 */ /* 0x000fe20000000a00 */
[----:B-1----:R-:W-:-:S03]  /*3150*/  IMAD.WIDE R40, R88, 0x2, R4 ;  /* 0x0000000258287825 */ /* 0x002fc600078e0204 */
[----:B------:R-:W-:Y:S04]  /*3160*/  STS.64 [R3+0xc0], R48 ;  /* 0x0000c03003007388 */ /* 0x000fe80000000a00 */
[----:B------:R-:W-:Y:S04]  /*3170*/  STS.64 [R3+0x11c0], R50 ;  /* 0x0011c03203007388 */ /* 0x000fe80000000a00 */
[----:B------:R1:W-:Y:S04]  /*3180*/  STS.64 [R3+0xe0], R52 ;  /* 0x0000e03403007388 */ /* 0x0003e80000000a00 */
[----:B------:R-:W-:Y:S04]  /*3190*/  STS.64 [R3+0x11e0], R54 ;  /* 0x0011e03603007388 */ /* 0x000fe80000000a00 */
        /* <DEDUP_REMOVED lines=15> */
[----:B------:R2:W-:Y:S01]  /*3290*/  STS.64 [R3+0x12e0], R86 ;  /* 0x0012e05603007388 */ /* 0x0005e20000000a00 */
[----:B------:R-:W-:Y:S06]  /*32a0*/  BAR.SYNC.DEFER_BLOCKING 0x0 ;  /* 0x0000000000007b1d */ /* 0x000fec0000010000 */
[----:B------:R-:W3:Y:S01]  /*32b0*/  @P1 LDG.E.EL.128 R28, desc[UR14][R40.64] ;  /* 0x0000000e281c1981 */ /* 0x000ee2000c2e1d00 */
[----:B------:R-:W-:-:S02]  /*32c0*/  CS2R R32, SRZ ;  /* 0x0000000000207805 */ /* 0x000fc4000001ff00 */
[----:B------:R-:W-:Y:S02]  /*32d0*/  CS2R R34, SRZ ;  /* 0x0000000000227805 */ /* 0x000fe4000001ff00 */
[----:B------:R-:W-:Y:S02]  /*32e0*/  CS2R R24, SRZ ;  /* 0x0000000000187805 */ /* 0x000fe4000001ff00 */
[----:B------:R-:W-:Y:S01]  /*32f0*/  CS2R R26, SRZ ;  /* 0x00000000001a7805 */ /* 0x000fe2000001ff00 */
[----:B------:R-:W4:Y:S04]  /*3300*/  @P4 LDG.E.EL.128 R20, desc[UR14][R40.64] ;  /* 0x0000000e28144981 */ /* 0x000f28000c2e1d00 */
[----:B------:R-:W5:Y:S01]  /*3310*/  @P6 LDG.E.EL.128 R32, desc[UR14][R40.64] ;  /* 0x0000000e28206981 */ /* 0x000f62000c2e1d00 */
[----:B-1----:R-:W-:-:S03]  /*3320*/  P2R R52, PR, RZ, 0x40 ;  /* 0x00000040ff347803 */ /* 0x002fc60000000000 */
[----:B------:R-:W4:Y:S04]  /*3330*/  @P3 LDG.E.EL.128 R16, desc[UR14][R40.64] ;  /* 0x0000000e28103981 */ /* 0x000f28000c2e1d00 */
[----:B------:R-:W4:Y:S01]  /*3340*/  @P2 LDG.E.EL.128 R12, desc[UR14][R40.64] ;  /* 0x0000000e280c2981 */ /* 0x000f22000c2e1d00 */
[----:B------:R-:W-:Y:S02]  /*3350*/  ISETP.LT.AND P1, PT, R105, R2, !P0 ;  /* 0x000000026900720c */ /* 0x000fe40004721270 */
[----:B------:R-:W-:Y:S02]  /*3360*/  CS2R R4, SRZ ;  /* 0x0000000000047805 */ /* 0x000fe4000001ff00 */
[----:B------:R-:W-:Y:S01]  /*3370*/  ISETP.NE.AND P6, PT, R6, RZ, PT ;  /* 0x000000ff0600720c */ /* 0x000fe20003fc5270 */
[----:B------:R-:W4:Y:S01]  /*3380*/  @P5 LDG.E.EL.128 R24, desc[UR14][R40.64] ;  /* 0x0000000e28185981 */ /* 0x000f22000c2e1d00 */
[----:B------:R-:W-:-:S02]  /*3390*/  CS2R R6, SRZ ;  /* 0x0000000000067805 */ /* 0x000fc4000001ff00 */
[----:B------:R-:W-:Y:S02]  /*33a0*/  ISETP.LT.AND P0, PT, R107, R2, !P0 ;  /* 0x000000026b00720c */ /* 0x000fe40004701270 */
[----:B------:R-:W-:Y:S02]  /*33b0*/  CS2R R8, SRZ ;  /* 0x0000000000087805 */ /* 0x000fe4000001ff00 */
[----:B------:R-:W-:Y:S02]  /*33c0*/  CS2R R10, SRZ ;  /* 0x00000000000a7805 */ /* 0x000fe4000001ff00 */
[----:B------:R-:W-:Y:S01]  /*33d0*/  SHF.R.U32.HI R0, RZ, 0x4, R0 ;  /* 0x00000004ff007819 */ /* 0x000fe20000011600 */
[----:B------:R-:W-:Y:S01]  /*33e0*/  IMAD.SHL.U32 R159, R159, 0x2, RZ ;  /* 0x000000029f9f7824 */ /* 0x000fe200078e00ff */
[----:B--2---:R-:W1:Y:S01]  /*33f0*/  LDC.64 R2, c[0x0][0x228] ;  /* 0x00008a00ff027b82 */ /* 0x004e620000000a00 */
[----:B------:R-:W2:Y:S04]  /*3400*/  @P1 LDG.E.EL.128 R4, desc[UR14][R40.64] ;  /* 0x0000000e28041981 */ /* 0x000ea8000c2e1d00 */
[----:B------:R1:W2:Y:S01]  /*3410*/  @P0 LDG.E.EL.128 R8, desc[UR14][R40.64] ;  /* 0x0000000e28080981 */ /* 0x0002a2000c2e1d00 */
[----:B------:R-:W-:-:S04]  /*3420*/  SGXT.U32 R0, R0, 0x1 ;  /* 0x000000010000781a */ /* 0x000fc80000000000 */
[----:B------:R-:W-:-:S05]  /*3430*/  LOP3.LUT R159, R159, R0, RZ, 0xfc, !PT ;  /* 0x000000009f9f7212 */ /* 0x000fca00078efcff */
[----:B------:R-:W-:-:S05]  /*3440*/  IMAD R0, R159, 0x88, R94 ;  /* 0x000000889f007824 */ /* 0x000fca00078e025e */
[----:B------:R-:W-:-:S05]  /*3450*/  LEA R0, R0, UR10, 0x2 ;  /* 0x0000000a00007c11 */ /* 0x000fca000f8e10ff */
[----:B------:R-:W1:Y:S04]  /*3460*/  LDS.128 R44, [R0] ;  /* 0x00000000002c7984 */ /* 0x000e680000000c00 */
[----:B------:R-:W1:Y:S01]  /*3470*/  LDS.128 R36, [R0+0x10] ;  /* 0x0000100000247984 */ /* 0x000e620000000c00 */
[--C-:B------:R-:W-:Y:S02]  /*3480*/  IMAD R95, R95, 0xc00, R88.reuse ;  /* 0x00000c005f5f7824 */ /* 0x100fe400078e0258 */
[--C-:B------:R-:W-:Y:S02]  /*3490*/  IMAD R97, R97, 0xc00, R88.reuse ;  /* 0x00000c0061617824 */ /* 0x100fe400078e0258 */
[--C-:B------:R-:W-:Y:S02]  /*34a0*/  IMAD R99, R99, 0xc00, R88.reuse ;  /* 0x00000c0063637824 */ /* 0x100fe400078e0258 */
[----:B------:R-:W-:-:S02]  /*34b0*/  IMAD R101, R101, 0xc00, R88 ;  /* 0x00000c0065657824 */ /* 0x000fc400078e0258 */
[--C-:B------:R-:W-:Y:S02]  /*34c0*/  IMAD R103, R103, 0xc00, R88.reuse ;  /* 0x00000c0067677824 */ /* 0x100fe400078e0258 */
[--C-:B------:R-:W-:Y:S02]  /*34d0*/  IMAD R105, R105, 0xc00, R88.reuse ;  /* 0x00000c0069697824 */ /* 0x100fe400078e0258 */
[----:B------:R-:W-:Y:S01]  /*34e0*/  IMAD R107, R107, 0xc00, R88 ;  /* 0x00000c006b6b7824 */ /* 0x000fe200078e0258 */
[C---:B---3--:R-:W-:Y:S01]  /*34f0*/  PRMT R42, R28.reuse, 0x7632, R42 ;  /* 0x000076321c2a7816 */ /* 0x048fe2000000002a */
[----:B-1----:R-:W-:Y:S01]  /*3500*/  IMAD.U32 R41, R28, 0x10000, RZ ;  /* 0x000100001c297824 */ /* 0x002fe200078e00ff */
[C---:B------:R-:W-:Y:S01]  /*3510*/  PRMT R28, R29.reuse, 0x7632, R28 ;  /* 0x000076321d1c7816 */ /* 0x040fe2000000001c */
[----:B------:R-:W-:Y:S02]  /*3520*/  IMAD.U32 R43, R29, 0x10000, RZ ;  /* 0x000100001d2b7824 */ /* 0x000fe400078e00ff */
[----:B------:R-:W-:-:S02]  /*3530*/  IMAD.U32 R42, R42, 0x10000, RZ ;  /* 0x000100002a2a7824 */ /* 0x000fc400078e00ff */
[----:B------:R-:W-:Y:S02]  /*3540*/  IMAD.U32 R28, R28, 0x10000, RZ ;  /* 0x000100001c1c7824 */ /* 0x000fe400078e00ff */
[----:B------:R-:W-:Y:S01]  /*3550*/  FADD R41, R44, R41 ;  /* 0x000000292c297221 */ /* 0x000fe20000000000 */
[----:B------:R-:W-:Y:S01]  /*3560*/  FADD R43, R46, R43 ;  /* 0x0000002b2e2b7221 */ /* 0x000fe20000000000 */
[----:B------:R-:W-:Y:S01]  /*3570*/  FADD R42, R45, R42 ;  /* 0x0000002a2d2a7221 */ /* 0x000fe20000000000 */
[----:B------:R-:W-:Y:S01]  /*3580*/  FADD R28, R47, R28 ;  /* 0x0000001c2f1c7221 */ /* 0x000fe20000000000 */
[C---:B------:R-:W-:Y:S01]  /*3590*/  PRMT R29, R30.reuse, 0x7632, R29 ;  /* 0x000076321e1d7816 */ /* 0x040fe2000000001d */
[----:B------:R-:W1:Y:S01]  /*35a0*/  LDS.128 R44, [R0+0x1100] ;  /* 0x00110000002c7984 */ /* 0x000e620000000c00 */
[----:B------:R-:W-:Y:S01]  /*35b0*/  IMAD.U32 R49, R30, 0x10000, RZ ;  /* 0x000100001e317824 */ /* 0x000fe200078e00ff */
[----:B------:R-:W-:Y:S02]  /*35c0*/  PRMT R30, R31, 0x7632, R30 ;  /* 0x000076321f1e7816 */ /* 0x000fe4000000001e */
[----:B------:R-:W-:-:S02]  /*35d0*/  IMAD.U32 R40, R29, 0x10000, RZ ;  /* 0x000100001d287824 */ /* 0x000fc400078e00ff */
[----:B------:R-:W-:Y:S01]  /*35e0*/  FADD R36, R36, R49 ;  /* 0x0000003124247221 */ /* 0x000fe20000000000 */
[----:B------:R-:W-:Y:S02]  /*35f0*/  IMAD.U32 R31, R31, 0x10000, RZ ;  /* 0x000100001f1f7824 */ /* 0x000fe400078e00ff */
[----:B------:R-:W-:Y:S01]  /*3600*/  FADD R37, R37, R40 ;  /* 0x0000002825257221 */ /* 0x000fe20000000000 */
[----:B------:R-:W-:Y:S02]  /*3610*/  IMAD.U32 R30, R30, 0x10000, RZ ;  /* 0x000100001e1e7824 */ /* 0x000fe400078e00ff */
[----:B------:R-:W-:Y:S02]  /*3620*/  FADD R31, R38, R31 ;  /* 0x0000001f261f7221 */ /* 0x000fe40000000000 */
[----:B------:R-:W-:Y:S01]  /*3630*/  FADD R30, R39, R30 ;  /* 0x0000001e271e7221 */ /* 0x000fe20000000000 */
[----:B------:R-:W-:Y:S02]  /*3640*/  F2FP.BF16.F32.PACK_AB R50, R37, R36 ;  /* 0x000000242532723e */ /* 0x000fe400000010ff */
[----:B------:R-:W3:Y:S01]  /*3650*/  LDS.128 R36, [R0+0x1110] ;  /* 0x0011100000247984 */ /* 0x000ee20000000c00 */
[----:B------:R-:W-:Y:S01]  /*3660*/  F2FP.BF16.F32.PACK_AB R48, R42, R41 ;  /* 0x000000292a30723e */ /* 0x000fe200000010ff */
[----:B------:R-:W-:Y:S01]  /*3670*/  IMAD R41, R93, 0xc00, R88 ;  /* 0x00000c005d297824 */ /* 0x000fe200078e0258 */
[----:B------:R-:W-:-:S02]  /*3680*/  F2FP.BF16.F32.PACK_AB R49, R28, R43 ;  /* 0x0000002b1c31723e */ /* 0x000fc400000010ff */
[----:B------:R-:W-:Y:S02]  /*3690*/  F2FP.BF16.F32.PACK_AB R51, R30, R31 ;  /* 0x0000001f1e33723e */ /* 0x000fe400000010ff */
[----:B------:R-:W2:Y:S01]  /*36a0*/  LDS.128 R28, [R0+0x2200] ;  /* 0x00220000001c7984 */ /* 0x000ea20000000c00 */
[----:B------:R-:W-:-:S05]  /*36b0*/  IMAD.WIDE R40, R41, 0x2, R2 ;  /* 0x0000000229287825 */ /* 0x000fca00078e0202 */
[----:B------:R1:W-:Y:S04]  /*36c0*/  @P6 STG.E.128 desc[UR14][R40.64], R48 ;  /* 0x0000003028006986 */ /* 0x0003e8000c101d0e */
[----:B------:R-:W2:Y:S01]  /*36d0*/  LDS.128 R40, [R0+0x2210] ;  /* 0x0022100000287984 */ /* 0x000ea20000000c00 */
[----:B------:R-:W-:Y:S01]  /*36e0*/  ISETP.NE.AND P6, PT, R52, RZ, PT ;  /* 0x000000ff3400720c */ /* 0x000fe20003fc5270 */
[----:B-----5:R-:W-:Y:S02]  /*36f0*/  IMAD.U32 R53, R34, 0x10000, RZ ;  /* 0x0001000022357824 */ /* 0x020fe400078e00ff */
[----:B------:R-:W-:Y:S01]  /*3700*/  IMAD.U32 R55, R35, 0x10000, RZ ;  /* 0x0001000023377824 */ /* 0x000fe200078e00ff */
[C---:B-1----:R-:W-:Y:S01]  /*3710*/  PRMT R48, R32.reuse, 0x7632, R48 ;  /* 0x0000763220307816 */ /* 0x042fe20000000030 */
[----:B------:R-:W-:Y:S01]  /*3720*/  IMAD.U32 R51, R32, 0x10000, RZ ;  /* 0x0001000020337824 */ /* 0x000fe200078e00ff */
[C---:B------:R-:W-:Y:S01]  /*3730*/  PRMT R32, R33.reuse, 0x7632, R32 ;  /* 0x0000763221207816 */ /* 0x040fe20000000020 */
[----:B------:R-:W-:Y:S01]  /*3740*/  IMAD.U32 R33, R33, 0x10000, RZ ;  /* 0x0001000021217824 */ /* 0x000fe200078e00ff */
[----:B------:R-:W-:-:S02]  /*3750*/  PRMT R49, R34, 0x7632, R49 ;  /* 0x0000763222317816 */ /* 0x000fc40000000031 */
[----:B------:R-:W-:Y:S01]  /*3760*/  PRMT R50, R35, 0x7632, R50 ;  /* 0x0000763223327816 */ /* 0x000fe20000000032 */
[----:B------:R-:W-:Y:S01]  /*3770*/  FADD R46, R46, R33 ;  /* 0x000000212e2e7221 */ /* 0x000fe20000000000 */
[----:B------:R-:W-:Y:S02]  /*3780*/  IMAD.U32 R52, R32, 0x10000, RZ ;  /* 0x0001000020347824 */ /* 0x000fe400078e00ff */
[----:B------:R-:W1:Y:S01]  /*3790*/  LDS.128 R32, [R0+0x3300] ;  /* 0x0033000000207984 */ /* 0x000e620000000c00 */
[----:B------:R-:W-:Y:S02]  /*37a0*/  IMAD.U32 R48, R48, 0x10000, RZ ;  /* 0x0001000030307824 */ /* 0x000fe400078e00ff */
[----:B------:R-:W-:Y:S02]  /*37b0*/  IMAD.U32 R54, R50, 0x10000, RZ ;  /* 0x0001000032367824 */ /* 0x000fe400078e00ff */
[----:B------:R-:W-:Y:S01]  /*37c0*/  FADD R45, R45, R48 ;  /* 0x000000302d2d7221 */ /* 0x000fe20000000000 */
[----:B------:R-:W-:-:S02]  /*37d0*/  IMAD.U32 R48, R49, 0x10000, RZ ;  /* 0x0001000031307824 */ /* 0x000fc400078e00ff */
[----:B------:R-:W-:Y:S01]  /*37e0*/  FADD R44, R44, R51 ;  /* 0x000000332c2c7221 */ /* 0x000fe20000000000 */
[----:B------:R-:W-:Y:S01]  /*37f0*/  FADD R49, R47, R52 ;  /* 0x000000342f317221 */ /* 0x000fe20000000000 */
[----:B---3--:R-:W-:Y:S01]  /*3800*/  FADD R50, R36, R53 ;  /* 0x0000003524327221 */ /* 0x008fe20000000000 */
[----:B------:R-:W-:Y:S01]  /*3810*/  FADD R51, R38, R55 ;  /* 0x0000003726337221 */ /* 0x000fe20000000000 */
[----:B------:R-:W-:Y:S01]  /*3820*/  FADD R53, R37, R48 ;  /* 0x0000003025357221 */ /* 0x000fe20000000000 */
[----:B------:R-:W-:Y:S01]  /*3830*/  FADD R54, R39, R54 ;  /* 0x0000003627367221 */ /* 0x000fe20000000000 */
[C---:B----4-:R-:W-:Y:S01]  /*3840*/  PRMT R47, R24.reuse, 0x7632, R47 ;  /* 0x00007632182f7816 */ /* 0x050fe2000000002f */
[----:B------:R-:W-:Y:S01]  /*3850*/  IMAD.U32 R57, R24, 0x10000, RZ ;  /* 0x0001000018397824 */ /* 0x000fe200078e00ff */
[----:B------:R-:W3:Y:S01]  /*3860*/  LDS.128 R36, [R0+0x3310] ;  /* 0x0033100000247984 */ /* 0x000ee20000000c00 */
[C---:B------:R-:W-:Y:S01]  /*3870*/  PRMT R24, R25.reuse, 0x7632, R24 ;  /* 0x0000763219187816 */ /* 0x040fe20000000018 */
[----:B------:R-:W-:Y:S01]  /*3880*/  IMAD.U32 R25, R25, 0x10000, RZ ;  /* 0x0001000019197824 */ /* 0x000fe200078e00ff */
[----:B------:R-:W-:Y:S01]  /*3890*/  PRMT R55, R26, 0x7632, R55 ;  /* 0x000076321a377816 */ /* 0x000fe20000000037 */
[----:B------:R-:W-:Y:S01]  /*38a0*/  IMAD.U32 R52, R47, 0x10000, RZ ;  /* 0x000100002f347824 */ /* 0x000fe200078e00ff */
[----:B------:R-:W-:Y:S01]  /*38b0*/  PRMT R56, R27, 0x7632, R56 ;  /* 0x000076321b387816 */ /* 0x000fe20000000038 */
[----:B--2---:R-:W-:Y:S01]  /*38c0*/  FADD R47, R28, R57 ;  /* 0x000000391c2f7221 */ /* 0x004fe20000000000 */
[----:B------:R-:W-:-:S02]  /*38d0*/  IMAD.U32 R59, R26, 0x10000, RZ ;  /* 0x000100001a3b7824 */ /* 0x000fc400078e00ff */
[----:B------:R-:W-:Y:S01]  /*38e0*/  FADD R48, R30, R25 ;  /* 0x000000191e307221 */ /* 0x000fe20000000000 */
[----:B------:R-:W-:Y:S02]  /*38f0*/  IMAD.U32 R61, R27, 0x10000, RZ ;  /* 0x000100001b3d7824 */ /* 0x000fe400078e00ff */
[----:B------:R-:W-:Y:S02]  /*3900*/  IMAD.U32 R28, R24, 0x10000, RZ ;  /* 0x00010000181c7824 */ /* 0x000fe400078e00ff */
[----:B------:R-:W2:Y:S01]  /*3910*/  LDS.128 R24, [R0+0x4400] ;  /* 0x0044000000187984 */ /* 0x000ea20000000c00 */
[----:B------:R-:W-:Y:S02]  /*3920*/  IMAD.U32 R30, R55, 0x10000, RZ ;  /* 0x00010000371e7824 */ /* 0x000fe400078e00ff */
[----:B------:R-:W-:Y:S02]  /*3930*/  IMAD.U32 R56, R56, 0x10000, RZ ;  /* 0x0001000038387824 */ /* 0x000fe400078e00ff */
[----:B------:R-:W-:Y:S01]  /*3940*/  FADD R52, R29, R52 ;  /* 0x000000341d347221 */ /* 0x000fe20000000000 */
[----:B------:R-:W-:Y:S01]  /*3950*/  FADD R55, R31, R28 ;  /* 0x0000001c1f377221 */ /* 0x000fe20000000000 */
[----:B------:R-:W-:Y:S01]  /*3960*/  FADD R41, R41, R30 ;  /* 0x0000001e29297221 */ /* 0x000fe20000000000 */
[--C-:B------:R-:W-:Y:S01]  /*3970*/  FADD R43, R43, R56.reuse ;  /* 0x000000382b2b7221 */ /* 0x100fe20000000000 */
[----:B------:R-:W4:Y:S01]  /*3980*/  LDS.128 R28, [R0+0x4410] ;  /* 0x00441000001c7984 */ /* 0x000f220000000c00 */
[----:B------:R-:W-:Y:S01]  /*3990*/  PRMT R56, R20, 0x7632, R56 ;  /* 0x0000763214387816 */ /* 0x000fe20000000038 */
[----:B------:R-:W-:Y:S01]  /*39a0*/  FADD R42, R42, R61 ;  /* 0x0000003d2a2a7221 */ /* 0x000fe20000000000 */
[----:B------:R-:W-:Y:S01]  /*39b0*/  IMAD.U32 R57, R20, 0x10000, RZ ;  /* 0x0001000014397824 */ /* 0x000fe200078e00ff */
[C---:B------:R-:W-:Y:S01]  /*39c0*/  PRMT R20, R21.reuse, 0x7632, R20 ;  /* 0x0000763215147816 */ /* 0x040fe20000000014 */
[C---:B------:R-:W-:Y:S01]  /*39d0*/  IMAD.U32 R61, R22.reuse, 0x10000, RZ ;  /* 0x00010000163d7824 */ /* 0x040fe200078e00ff */
[----:B------:R-:W-:Y:S01]  /*39e0*/  PRMT R58, R22, 0x7632, R58 ;  /* 0x00007632163a7816 */ /* 0x000fe2000000003a */
[----:B------:R-:W-:-:S02]  /*39f0*/  IMAD.U32 R21, R21, 0x10000, RZ ;  /* 0x0001000015157824 */ /* 0x000fc400078e00ff */
[----:B------:R-:W-:Y:S02]  /*3a00*/  IMAD.U32 R22, R56, 0x10000, RZ ;  /* 0x0001000038167824 */ /* 0x000fe400078e00ff */
[----:B------:R-:W-:Y:S01]  /*3a10*/  FADD R40, R40, R59 ;  /* 0x0000003b28287221 */ /* 0x000fe20000000000 */
[----:B-1----:R-:W-:Y:S01]  /*3a20*/  FADD R56, R32, R57 ;  /* 0x0000003920387221 */ /* 0x002fe20000000000 */
[C---:B------:R-:W-:Y:S01]  /*3a30*/  PRMT R60, R23.reuse, 0x7632, R60 ;  /* 0x00007632173c7816 */ /* 0x040fe2000000003c */
[----:B------:R-:W-:Y:S02]  /*3a40*/  IMAD.U32 R63, R23, 0x10000, RZ ;  /* 0x00010000173f7824 */ /* 0x000fe400078e00ff */
[----:B------:R-:W-:Y:S01]  /*3a50*/  FADD R57, R34, R21 ;  /* 0x0000001522397221 */ /* 0x000fe20000000000 */
[----:B------:R-:W-:Y:S02]  /*3a60*/  IMAD.U32 R32, R20, 0x10000, RZ ;  /* 0x0001000014207824 */ /* 0x000fe400078e00ff */
[----:B------:R-:W-:-:S02]  /*3a70*/  FADD R59, R33, R22 ;  /* 0x00000016213b7221 */ /* 0x000fc40000000000 */
[----:B------:R-:W1:Y:S01]  /*3a80*/  LDS.128 R20, [R0+0x5500] ;  /* 0x0055000000147984 */ /* 0x000e620000000c00 */
[----:B------:R-:W-:Y:S02]  /*3a90*/  IMAD.U32 R60, R60, 0x10000, RZ ;  /* 0x000100003c3c7824 */ /* 0x000fe400078e00ff */
[----:B------:R-:W-:Y:S02]  /*3aa0*/  IMAD.U32 R34, R58, 0x10000, RZ ;  /* 0x000100003a227824 */ /* 0x000fe400078e00ff */
[----:B---3--:R-:W-:Y:S01]  /*3ab0*/  FADD R36, R36, R61 ;  /* 0x0000003d24247221 */ /* 0x008fe20000000000 */
[--C-:B------:R-:W-:Y:S01]  /*3ac0*/  FADD R39, R39, R60.reuse ;  /* 0x0000003c27277221 */ /* 0x100fe20000000000 */
[C---:B------:R-:W-:Y:S01]  /*3ad0*/  PRMT R60, R16.reuse, 0x7632, R60 ;  /* 0x00007632103c7816 */ /* 0x040fe2000000003c */
[----:B------:R-:W-:Y:S01]  /*3ae0*/  FADD R58, R35, R32 ;  /* 0x00000020233a7221 */ /* 0x000fe20000000000 */
[----:B------:R-:W-:Y:S01]  /*3af0*/  FADD R37, R37, R34 ;  /* 0x0000002225257221 */ /* 0x000fe20000000000 */
[----:B------:R-:W-:Y:S01]  /*3b00*/  IMAD.U32 R61, R16, 0x10000, RZ ;  /* 0x00010000103d7824 */ /* 0x000fe200078e00ff */
[----:B------:R-:W3:Y:S01]  /*3b10*/  LDS.128 R32, [R0+0x5510] ;  /* 0x0055100000207984 */ /* 0x000ee20000000c00 */
[C---:B------:R-:W-:Y:S01]  /*3b20*/  PRMT R16, R17.reuse, 0x7632, R16 ;  /* 0x0000763211107816 */ /* 0x040fe20000000010 */
[----:B------:R-:W-:Y:S01]  /*3b30*/  IMAD.U32 R17, R17, 0x10000, RZ ;  /* 0x0001000011117824 */ /* 0x000fe200078e00ff */
[C---:B------:R-:W-:Y:S01]  /*3b40*/  PRMT R62, R18.reuse, 0x7632, R62 ;  /* 0x00007632123e7816 */ /* 0x040fe2000000003e */
[----:B------:R-:W-:Y:S01]  /*3b50*/  IMAD.U32 R65, R18, 0x10000, RZ ;  /* 0x0001000012417824 */ /* 0x000fe200078e00ff */
[----:B------:R-:W-:Y:S01]  /*3b60*/  PRMT R64, R19, 0x7632, R64 ;  /* 0x0000763213407816 */ /* 0x000fe20000000040 */
[----:B------:R-:W-:-:S02]  /*3b70*/  IMAD.U32 R18, R60, 0x10000, RZ ;  /* 0x000100003c127824 */ /* 0x000fc400078e00ff */
[----:B--2---:R-:W-:Y:S01]  /*3b80*/  FADD R60, R24, R61 ;  /* 0x0000003d183c7221 */ /* 0x004fe20000000000 */
[----:B------:R-:W-:Y:S01]  /*3b90*/  FADD R61, R26, R17 ;  /* 0x000000111a3d7221 */ /* 0x000fe20000000000 */
[----:B------:R-:W-:Y:S02]  /*3ba0*/  IMAD.U32 R24, R16, 0x10000, RZ ;  /* 0x0001000010187824 */ /* 0x000fe400078e00ff */
[----:B------:R-:W-:Y:S02]  /*3bb0*/  IMAD.U32 R26, R62, 0x10000, RZ ;  /* 0x000100003e1a7824 */ /* 0x000fe400078e00ff */
[----:B------:R-:W-:Y:S02]  /*3bc0*/  IMAD.U32 R67, R19, 0x10000, RZ ;  /* 0x0001000013437824 */ /* 0x000fe400078e00ff */
[----:B------:R-:W-:Y:S02]  /*3bd0*/  IMAD.U32 R64, R64, 0x10000, RZ ;  /* 0x0001000040407824 */ /* 0x000fe400078e00ff */
[----:B------:R-:W-:Y:S01]  /*3be0*/  FADD R38, R38, R63 ;  /* 0x0000003f26267221 */ /* 0x000fe20000000000 */
[----:B------:R-:W-:Y:S01]  /*3bf0*/  FADD R63, R25, R18 ;  /* 0x00000012193f7221 */ /* 0x000fe20000000000 */
[----:B------:R-:W-:Y:S01]  /*3c00*/  FADD R62, R27, R24 ;  /* 0x000000181b3e7221 */ /* 0x000fe20000000000 */
[----:B----4-:R-:W-:Y:S01]  /*3c10*/  FADD R30, R30, R67 ;  /* 0x000000431e1e7221 */ /* 0x010fe20000000000 */
[----:B------:R-:W-:Y:S01]  /*3c20*/  FADD R29, R29, R26 ;  /* 0x0000001a1d1d7221 */ /* 0x000fe20000000000 */
[--C-:B------:R-:W-:Y:S01]  /*3c30*/  FADD R31, R31, R64.reuse ;  /* 0x000000401f1f7221 */ /* 0x100fe20000000000 */
[----:B------:R-:W2:Y:S01]  /*3c40*/  LDS.128 R24, [R0+0x6610] ;  /* 0x0066100000187984 */ /* 0x000ea20000000c00 */
[C---:B------:R-:W-:Y:S01]  /*3c50*/  PRMT R64, R12.reuse, 0x7632, R64 ;  /* 0x000076320c407816 */ /* 0x040fe20000000040 */
[----:B------:R-:W-:Y:S01]  /*3c60*/  IMAD.U32 R67, R12, 0x10000, RZ ;  /* 0x000100000c437824 */ /* 0x000fe200078e00ff */
[C---:B------:R-:W-:Y:S01]  /*3c70*/  PRMT R12, R13.reuse, 0x7632, R12 ;  /* 0x000076320d0c7816 */ /* 0x040fe2000000000c */
[----:B------:R-:W4:Y:S01]  /*3c80*/  LDS.128 R16, [R0+0x6600] ;  /* 0x0066000000107984 */ /* 0x000f220000000c00 */
[----:B------:R-:W-:-:S02]  /*3c90*/  IMAD.U32 R69, R13, 0x10000, RZ ;  /* 0x000100000d457824 */ /* 0x000fc400078e00ff */
[----:B------:R-:W-:Y:S02]  /*3ca0*/  IMAD.U32 R64, R64, 0x10000, RZ ;  /* 0x0001000040407824 */ /* 0x000fe400078e00ff */
[----:B------:R-:W-:Y:S02]  /*3cb0*/  IMAD.U32 R68, R12, 0x10000, RZ ;  /* 0x000100000c447824 */ /* 0x000fe400078e00ff */
[--C-:B------:R-:W-:Y:S01]  /*3cc0*/  FADD R28, R28, R65.reuse ;  /* 0x000000411c1c7221 */ /* 0x100fe20000000000 */
[C---:B------:R-:W-:Y:S01]  /*3cd0*/  PRMT R65, R14.reuse, 0x7632, R65 ;  /* 0x000076320e417816 */ /* 0x040fe20000000041 */
[----:B------:R-:W-:Y:S01]  /*3ce0*/  IMAD.U32 R71, R14, 0x10000, RZ ;  /* 0x000100000e477824 */ /* 0x000fe200078e00ff */
[C---:B------:R-:W-:Y:S01]  /*3cf0*/  PRMT R66, R15.reuse, 0x7632, R66 ;  /* 0x000076320f427816 */ /* 0x040fe20000000042 */
[----:B------:R-:W-:Y:S02]  /*3d00*/  IMAD.U32 R73, R15, 0x10000, RZ ;  /* 0x000100000f497824 */ /* 0x000fe400078e00ff */
[----:B-1----:R-:W-:Y:S01]  /*3d10*/  FADD R67, R20, R67 ;  /* 0x0000004314437221 */ /* 0x002fe20000000000 */
[----:B------:R-:W1:Y:S01]  /*3d20*/  LDS.128 R12, [R0+0x7700] ;  /* 0x00770000000c7984 */ /* 0x000e620000000c00 */
[----:B------:R-:W-:Y:S01]  /*3d30*/  FADD R69, R22, R69 ;  /* 0x0000004516457221 */ /* 0x000fe20000000000 */
[----:B------:R-:W-:Y:S01]  /*3d40*/  FADD R70, R21, R64 ;  /* 0x0000004015467221 */ /* 0x000fe20000000000 */
[----:B------:R-:W-:-:S02]  /*3d50*/  FADD R68, R23, R68 ;  /* 0x0000004417447221 */ /* 0x000fc40000000000 */
[----:B------:R5:W1:Y:S01]  /*3d60*/  LDS.128 R20, [R0+0x7710] ;  /* 0x0077100000147984 */ /* 0x000a620000000c00 */
[----:B------:R-:W-:Y:S02]  /*3d70*/  IMAD.U32 R64, R65, 0x10000, RZ ;  /* 0x0001000041407824 */ /* 0x000fe400078e00ff */
[----:B------:R-:W-:Y:S02]  /*3d80*/  IMAD.U32 R66, R66, 0x10000, RZ ;  /* 0x0001000042427824 */ /* 0x000fe400078e00ff */
[----:B---3--:R-:W-:Y:S01]  /*3d90*/  FADD R71, R32, R71 ;  /* 0x0000004720477221 */ /* 0x008fe20000000000 */
[----:B------:R-:W-:Y:S01]  /*3da0*/  FADD R34, R34, R73 ;  /* 0x0000004922227221 */ /* 0x000fe20000000000 */
[----:B------:R-:W-:Y:S01]  /*3db0*/  FADD R64, R33, R64 ;  /* 0x0000004021407221 */ /* 0x000fe20000000000 */
[----:B------:R-:W-:Y:S01]  /*3dc0*/  FADD R73, R35, R66 ;  /* 0x0000004223497221 */ /* 0x000fe20000000000 */
[C---:B------:R-:W-:Y:S01]  /*3dd0*/  PRMT R32, R4.reuse, 0x7632, R32 ;  /* 0x0000763204207816 */ /* 0x040fe20000000020 */
[----:B------:R-:W-:Y:S01]  /*3de0*/  IMAD.U32 R33, R4, 0x10000, RZ ;  /* 0x0001000004217824 */ /* 0x000fe200078e00ff */
[C---:B------:R-:W-:Y:S01]  /*3df0*/  PRMT R4, R5.reuse, 0x7632, R4 ;  /* 0x0000763205047816 */ /* 0x040fe20000000004 */
[----:B------:R-:W-:Y:S01]  /*3e00*/  IMAD.U32 R35, R5, 0x10000, RZ ;  /* 0x0001000005237824 */ /* 0x000fe200078e00ff */
[C---:B------:R-:W-:Y:S01]  /*3e10*/  PRMT R5, R6.reuse, 0x7632, R5 ;  /* 0x0000763206057816 */ /* 0x040fe20000000005 */
[----:B------:R-:W-:Y:S01]  /*3e20*/  IMAD.U32 R65, R6, 0x10000, RZ ;  /* 0x0001000006417824 */ /* 0x000fe200078e00ff */
[----:B------:R-:W-:Y:S01]  /*3e30*/  PRMT R6, R7, 0x7632, R6 ;  /* 0x0000763207067816 */ /* 0x000fe20000000006 */
[----:B------:R-:W-:-:S02]  /*3e40*/  IMAD.U32 R4, R4, 0x10000, RZ ;  /* 0x0001000004047824 */ /* 0x000fc400078e00ff */
[----:B-----5:R-:W-:Y:S02]  /*3e50*/  IMAD.U32 R0, R5, 0x10000, RZ ;  /* 0x0001000005007824 */ /* 0x020fe400078e00ff */
[----:B------:R-:W-:Y:S02]  /*3e60*/  IMAD.U32 R6, R6, 0x10000, RZ ;  /* 0x0001000006067824 */ /* 0x000fe400078e00ff */
[--C-:B--2---:R-:W-:Y:S01]  /*3e70*/  FADD R25, R25, R0.reuse ;  /* 0x0000000019197221 */ /* 0x104fe20000000000 */
[----:B------:R-:W-:Y:S01]  /*3e80*/  PRMT R0, R8, 0x7632, R0 ;  /* 0x0000763208007816 */ /* 0x000fe20000000000 */
[----:B----4-:R-:W-:Y:S01]  /*3e90*/  FADD R66, R19, R4 ;  /* 0x0000000413427221 */ /* 0x010fe20000000000 */
[----:B------:R-:W-:Y:S01]  /*3ea0*/  FADD R27, R27, R6 ;  /* 0x000000061b1b7221 */ /* 0x000fe20000000000 */
[----:B------:R-:W-:Y:S01]  /*3eb0*/  IMAD.U32 R7, R7, 0x10000, RZ ;  /* 0x0001000007077824 */ /* 0x000fe200078e00ff */
[----:B------:R-:W-:Y:S02]  /*3ec0*/  PRMT R4, R9, 0x7632, R4 ;  /* 0x0000763209047816 */ /* 0x000fe40000000004 */
[----:B------:R-:W-:Y:S01]  /*3ed0*/  PRMT R6, R11, 0x7632, R6 ;  /* 0x000076320b067816 */ /* 0x000fe20000000006 */
[----:B------:R-:W-:Y:S01]  /*3ee0*/  FADD R26, R26, R7 ;  /* 0x000000071a1a7221 */ /* 0x000fe20000000000 */
[----:B------:R-:W-:Y:S01]  /*3ef0*/  PRMT R5, R10, 0x7632, R5 ;  /* 0x000076320a057816 */ /* 0x000fe20000000005 */
[----:B------:R-:W-:-:S02]  /*3f00*/  IMAD.U32 R0, R0, 0x10000, RZ ;  /* 0x0001000000007824 */ /* 0x000fc400078e00ff */
[----:B------:R-:W-:Y:S02]  /*3f10*/  IMAD.U32 R7, R8, 0x10000, RZ ;  /* 0x0001000008077824 */ /* 0x000fe400078e00ff */
[----:B------:R-:W-:Y:S02]  /*3f20*/  IMAD.U32 R9, R9, 0x10000, RZ ;  /* 0x0001000009097824 */ /* 0x000fe400078e00ff */
[----:B------:R-:W-:Y:S02]  /*3f30*/  IMAD.U32 R4, R4, 0x10000, RZ ;  /* 0x0001000004047824 */ /* 0x000fe400078e00ff */
[----:B------:R-:W-:Y:S02]  /*3f40*/  IMAD.U32 R6, R6, 0x10000, RZ ;  /* 0x0001000006067824 */ /* 0x000fe400078e00ff */
[----:B------:R-:W-:Y:S02]  /*3f50*/  IMAD.U32 R32, R32, 0x10000, RZ ;  /* 0x0001000020207824 */ /* 0x000fe400078e00ff */
[----:B------:R-:W-:Y:S01]  /*3f60*/  FADD R24, R24, R65 ;  /* 0x0000004118187221 */ /* 0x000fe20000000000 */
[----:B------:R-:W-:-:S02]  /*3f70*/  IMAD.U32 R11, R11, 0x10000, RZ ;  /* 0x000100000b0b7824 */ /* 0x000fc400078e00ff */
[----:B-1----:R-:W-:Y:S01]  /*3f80*/  FADD R72, R13, R0 ;  /* 0x000000000d487221 */ /* 0x002fe20000000000 */
[----:B------:R-:W-:Y:S01]  /*3f90*/  FADD R65, R12, R7 ;  /* 0x000000070c417221 */ /* 0x000fe20000000000 */
[----:B------:R-:W-:Y:S01]  /*3fa0*/  FADD R74, R14, R9 ;  /* 0x000000090e4a7221 */ /* 0x000fe20000000000 */
[----:B------:R-:W-:Y:S02]  /*3fb0*/  IMAD.U32 R0, R5, 0x10000, RZ ;  /* 0x0001000005007824 */ /* 0x000fe400078e00ff */
[----:B------:R-:W-:Y:S01]  /*3fc0*/  FADD R75, R15, R4 ;  /* 0x000000040f4b7221 */ /* 0x000fe20000000000 */
[----:B------:R-:W-:Y:S01]  /*3fd0*/  FADD R23, R23, R6 ;  /* 0x0000000617177221 */ /* 0x000fe20000000000 */
[----:B------:R-:W-:Y:S01]  /*3fe0*/  FADD R33, R16, R33 ;  /* 0x0000002110217221 */ /* 0x000fe20000000000 */
[----:B------:R-:W-:Y:S01]  /*3ff0*/  FADD R32, R17, R32 ;  /* 0x0000002011207221 */ /* 0x000fe20000000000 */
[----:B------:R-:W-:Y:S01]  /*4000*/  F2FP.BF16.F32.PACK_AB R4, R45, R44 ;  /* 0x0000002c2d04723e */ /* 0x000fe200000010ff */
[----:B------:R-:W-:Y:S01]  /*4010*/  IMAD.WIDE R8, R95, 0x2, R2 ;  /* 0x000000025f087825 */ /* 0x000fe200078e0202 */
[----:B------:R-:W-:-:S03]  /*4020*/  F2FP.BF16.F32.PACK_AB R5, R49, R46 ;  /* 0x0000002e3105723e */ /* 0x000fc600000010ff */
[----:B------:R-:W-:Y:S01]  /*4030*/  FADD R35, R18, R35 ;  /* 0x0000002312237221 */ /* 0x000fe20000000000 */
[----:B------:R-:W-:Y:S01]  /*4040*/  F2FP.BF16.F32.PACK_AB R6, R53, R50 ;  /* 0x000000323506723e */ /* 0x000fe200000010ff */
[----:B------:R-:W-:Y:S01]  /*4050*/  IMAD.U32 R17, R10, 0x10000, RZ ;  /* 0x000100000a117824 */ /* 0x000fe200078e00ff */
[----:B------:R-:W-:Y:S01]  /*4060*/  F2FP.BF16.F32.PACK_AB R7, R54, R51 ;  /* 0x000000333607723e */ /* 0x000fe200000010ff */
[----:B------:R-:W-:Y:S01]  /*4070*/  FADD R22, R22, R11 ;  /* 0x0000000b16167221 */ /* 0x000fe20000000000 */
[----:B------:R-:W-:Y:S01]  /*4080*/  F2FP.BF16.F32.PACK_AB R53, R55, R48 ;  /* 0x000000303735723e */ /* 0x000fe200000010ff */
[--C-:B------:R-:W-:Y:S01]  /*4090*/  IMAD.WIDE R10, R97, 0x2, R2.reuse ;  /* 0x00000002610a7825 */ /* 0x100fe200078e0202 */
[----:B------:R-:W-:Y:S02]  /*40a0*/  F2FP.BF16.F32.PACK_AB R52, R52, R47 ;  /* 0x0000002f3434723e */ /* 0x000fe400000010ff */
[----:B------:R-:W-:Y:S01]  /*40b0*/  F2FP.BF16.F32.PACK_AB R54, R41, R40 ;  /* 0x000000282936723e */ /* 0x000fe200000010ff */
[----:B------:R-:W-:Y:S01]  /*40c0*/  IMAD.WIDE R12, R99, 0x2, R2 ;  /* 0x00000002630c7825 */ /* 0x000fe200078e0202 */
[----:B------:R-:W-:-:S02]  /*40d0*/  F2FP.BF16.F32.PACK_AB R55, R43, R42 ;  /* 0x0000002a2b37723e */ /* 0x000fc400000010ff */
[----:B------:R-:W-:Y:S02]  /*40e0*/  F2FP.BF16.F32.PACK_AB R56, R59, R56 ;  /* 0x000000383b38723e */ /* 0x000fe400000010ff */
[----:B------:R-:W-:Y:S01]  /*40f0*/  F2FP.BF16.F32.PACK_AB R57, R58, R57 ;  /* 0x000000393a39723e */ /* 0x000fe200000010ff */
[----:B------:R-:W-:Y:S01]  /*4100*/  FADD R20, R20, R17 ;  /* 0x0000001114147221 */ /* 0x000fe20000000000 */
[----:B------:R-:W-:Y:S01]  /*4110*/  F2FP.BF16.F32.PACK_AB R58, R37, R36 ;  /* 0x00000024253a723e */ /* 0x000fe200000010ff */
[--C-:B------:R-:W-:Y:S01]  /*4120*/  IMAD.WIDE R14, R101, 0x2, R2.reuse ;  /* 0x00000002650e7825 */ /* 0x100fe200078e0202 */
[----:B------:R-:W-:Y:S01]  /*4130*/  F2FP.BF16.F32.PACK_AB R59, R39, R38 ;  /* 0x00000026273b723e */ /* 0x000fe200000010ff */
[----:B------:R1:W-:Y:S01]  /*4140*/  @P6 STG.E.128 desc[UR14][R8.64], R4 ;  /* 0x0000000408006986 */ /* 0x0003e2000c101d0e */
[----:B------:R-:W-:Y:S02]  /*4150*/  F2FP.BF16.F32.PACK_AB R60, R63, R60 ;  /* 0x0000003c3f3c723e */ /* 0x000fe400000010ff */
[----:B------:R-:W-:Y:S01]  /*4160*/  F2FP.BF16.F32.PACK_AB R61, R62, R61 ;  /* 0x0000003d3e3d723e */ /* 0x000fe200000010ff */
[----:B------:R-:W-:Y:S01]  /*4170*/  IMAD.WIDE R16, R103, 0x2, R2 ;  /* 0x0000000267107825 */ /* 0x000fe200078e0202 */
[----:B------:R-:W-:-:S02]  /*4180*/  F2FP.BF16.F32.PACK_AB R62, R29, R28 ;  /* 0x0000001c1d3e723e */ /* 0x000fc400000010ff */
[----:B------:R-:W-:Y:S02]  /*4190*/  F2FP.BF16.F32.PACK_AB R63, R31, R30 ;  /* 0x0000001e1f3f723e */ /* 0x000fe400000010ff */
[----:B------:R-:W-:Y:S01]  /*41a0*/  F2FP.BF16.F32.PACK_AB R32, R32, R33 ;  /* 0x000000212020723e */ /* 0x000fe200000010ff */
[----:B------:R-:W-:Y:S01]  /*41b0*/  IMAD.WIDE R18, R105, 0x2, R2 ;  /* 0x0000000269127825 */ /* 0x000fe200078e0202 */
[----:B------:R-:W-:Y:S01]  /*41c0*/  F2FP.BF16.F32.PACK_AB R33, R66, R35 ;  /* 0x000000234221723e */ /* 0x000fe200000010ff */
[----:B------:R2:W-:Y:S01]  /*41d0*/  @P5 STG.E.128 desc[UR14][R10.64], R52 ;  /* 0x000000340a005986 */ /* 0x0005e2000c101d0e */
[----:B------:R-:W-:Y:S01]  /*41e0*/  F2FP.BF16.F32.PACK_AB R35, R27, R26 ;  /* 0x0000001a1b23723e */ /* 0x000fe200000010ff */
[----:B------:R-:W-:Y:S01]  /*41f0*/  FADD R21, R21, R0 ;  /* 0x0000000015157221 */ /* 0x000fe20000000000 */
[----:B-1----:R-:W-:Y:S02]  /*4200*/  F2FP.BF16.F32.PACK_AB R4, R70, R67 ;  /* 0x000000434604723e */ /* 0x002fe400000010ff */
[----:B------:R-:W-:-:S02]  /*4210*/  F2FP.BF16.F32.PACK_AB R5, R68, R69 ;  /* 0x000000454405723e */ /* 0x000fc400000010ff */
[----:B------:R-:W-:Y:S02]  /*4220*/  F2FP.BF16.F32.PACK_AB R6, R64, R71 ;  /* 0x000000474006723e */ /* 0x000fe400000010ff */
[----:B------:R-:W-:Y:S02]  /*4230*/  F2FP.BF16.F32.PACK_AB R7, R73, R34 ;  /* 0x000000224907723e */ /* 0x000fe400000010ff */
[----:B------:R-:W-:Y:S01]  /*4240*/  F2FP.BF16.F32.PACK_AB R34, R25, R24 ;  /* 0x000000181922723e */ /* 0x000fe200000010ff */
[----:B------:R2:W-:Y:S04]  /*4250*/  @P4 STG.E.128 desc[UR14][R12.64], R56 ;  /* 0x000000380c004986 */ /* 0x0005e8000c101d0e */
[----:B------:R2:W-:Y:S01]  /*4260*/  @P3 STG.E.128 desc[UR14][R14.64], R60 ;  /* 0x0000003c0e003986 */ /* 0x0005e2000c101d0e */
[----:B------:R-:W-:-:S03]  /*4270*/  F2FP.BF16.F32.PACK_AB R73, R75, R74 ;  /* 0x0000004a4b49723e */ /* 0x000fc600000010ff */
[----:B------:R2:W-:Y:S01]  /*4280*/  @P2 STG.E.128 desc[UR14][R16.64], R4 ;  /* 0x0000000410002986 */ /* 0x0005e2000c101d0e */
[----:B------:R-:W-:-:S03]  /*4290*/  IMAD.WIDE R2, R107, 0x2, R2 ;  /* 0x000000026b027825 */ /* 0x000fc600078e0202 */
[----:B------:R2:W-:Y:S01]  /*42a0*/  @P1 STG.E.128 desc[UR14][R18.64], R32 ;  /* 0x0000002012001986 */ /* 0x0005e2000c101d0e */
[----:B------:R-:W-:Y:S02]  /*42b0*/  F2FP.BF16.F32.PACK_AB R72, R72, R65 ;  /* 0x000000414848723e */ /* 0x000fe400000010ff */
[----:B------:R-:W-:Y:S02]  /*42c0*/  F2FP.BF16.F32.PACK_AB R74, R21, R20 ;  /* 0x00000014154a723e */ /* 0x000fe400000010ff */
[----:B------:R-:W-:Y:S01]  /*42d0*/  F2FP.BF16.F32.PACK_AB R75, R23, R22 ;  /* 0x00000016174b723e */ /* 0x000fe200000010ff */
[----:B------:R-:W-:Y:S06]  /*42e0*/  @!P0 EXIT ;  /* 0x000000000000894d */ /* 0x000fec0003800000 */
[----:B------:R-:W-:Y:S01]  /*42f0*/  STG.E.128 desc[UR14][R2.64], R72 ;  /* 0x0000004802007986 */ /* 0x000fe2000c101d0e */
[----:B------:R-:W-:Y:S05]  /*4300*/  EXIT ;  /* 0x000000000000794d */ /* 0x000fea0003800000 */
.L_x_1:
[----:B------:R-:W-:-:S00]  /*4310*/  BRA `(.L_x_1) ;  /* 0xfffffffc00fc7947 */ /* 0x000fc0000383ffff */
[----:B------:R-:W-:-:S00]  /*4320*/  NOP ;  /* 0x0000000000007918 */ /* 0x000fc00000000000 */
        /* <DEDUP_REMOVED lines=13> */
.L_x_2:


//--------------------- .nv.shared.triton_mm      --------------------------
	.section	.nv.shared.triton_mm,"aw",@nobits
	.sectionflags	@""
	.align	16
	.zero		1024


//--------------------- .nv.constant0.triton_mm   --------------------------
	.section	.nv.constant0.triton_mm,"a",@progbits
	.sectionflags	@""
	.align	4
.nv.constant0.triton_mm:
	.zero		564
